	.target	sm_90a

	.elftype	@"ET_EXEC"


//--------------------- .note.nv.tkinfo           --------------------------
	.section	.note.nv.tkinfo,"",@"SHT_NOTE"
	.sectionflags	@"SHF_NOTE_NV_TKINFO"
	.tkinfo
        /*0018*/ 	.word	0x00000002
        /*0030*/ 	.string	""
        /*0030*/ 	.string	"ptxas"
        /*0030*/ 	.string	"Cuda compilation tools, release 13.0, V13.0.88"
        /*0030*/ 	.string	"Build cuda_13.0.r13.0/compiler.36424714_0"
        /*0030*/ 	.string	"-arch sm_90a -m 64 "



//--------------------- .note.nv.cuinfo           --------------------------
	.section	.note.nv.cuinfo,"",@"SHT_NOTE"
	.sectionflags	@"SHF_NOTE_NV_CUINFO"
        /*0018*/ 	.short	0x0002
        /*001a*/ 	.short	0x005a
        /*001c*/ 	.short	0x0082
	.zero		2


//--------------------- .nv.info                  --------------------------
	.section	.nv.info,"",@"SHT_CUDA_INFO"
	.align	4


	//----- nvinfo : EIATTR_REGCOUNT
	.align		4
        /*0000*/ 	.byte	0x04, 0x2f
        /*0002*/ 	.short	(.L_15 - .L_14)
	.align		4
.L_14:
        /*0004*/ 	.word	index@(_ZN7cutlass13device_kernelINS_4gemm6kernel13GemmUniversalIN4cute5tupleIJiiiiEEENS1_10collective13CollectiveMmaINS1_34MainloopSm90TmaGmmaWarpSpecializedILi5ENS5_IJNS4_1CILi1EEESB_SB_EEENS1_35KernelTmaWarpSpecializedCooperativeEEENS5_IJNSA_ILi384EEENSA_ILi256EEENSA_ILi64EEEEEEaNS5_IJlSB_lEEEaSJ_NS4_8TiledMMAINS4_8MMA_AtomIJNS4_4SM904GMMA27MMA_64x256x32_S32S8S8_SS_TNEEEENS4_6LayoutINS5_IJNSA_ILi2EEESB_SB_EEENS5_IJSB_NSA_ILi0EEEST_EEEEENS5_IJNS4_10UnderscoreESW_SW_EEEEENS4_13SM90_TMA_LOADENS4_14ComposedLayoutINS4_7SwizzleILi2ELi4ELi3EEENS4_18smem_ptr_flag_bitsILi8EEENSQ_INS5_IJNSA_ILi8EEESH_EEENS5_IJSH_SB_EEEEEEEvNS4_8identityESZ_S19_vS1A_EENS_8epilogue10collective6detail29Sm90TmaWarpSpecializedAdapterINS1D_15DefaultEpilogueIaSJ_SJ_NS1C_6thread17LinearCombinationIaLi1EiiLNS1H_9ScaleType4KindE0ELNS_15FloatRoundStyleE2EaEENS1_15EpilogueDefaultEEEEEvvEEEEvNT_6ParamsE)
        /*0008*/ 	.word	0x000000a8


	//----- nvinfo : EIATTR_FRAME_SIZE
	.align		4
.L_15:
        /*000c*/ 	.byte	0x04, 0x11
        /*000e*/ 	.short	(.L_17 - .L_16)
	.align		4
.L_16:
        /*0010*/ 	.word	index@(_ZN7cutlass13device_kernelINS_4gemm6kernel13GemmUniversalIN4cute5tupleIJiiiiEEENS1_10collective13CollectiveMmaINS1_34MainloopSm90TmaGmmaWarpSpecializedILi5ENS5_IJNS4_1CILi1EEESB_SB_EEENS1_35KernelTmaWarpSpecializedCooperativeEEENS5_IJNSA_ILi384EEENSA_ILi256EEENSA_ILi64EEEEEEaNS5_IJlSB_lEEEaSJ_NS4_8TiledMMAINS4_8MMA_AtomIJNS4_4SM904GMMA27MMA_64x256x32_S32S8S8_SS_TNEEEENS4_6LayoutINS5_IJNSA_ILi2EEESB_SB_EEENS5_IJSB_NSA_ILi0EEEST_EEEEENS5_IJNS4_10UnderscoreESW_SW_EEEEENS4_13SM90_TMA_LOADENS4_14ComposedLayoutINS4_7SwizzleILi2ELi4ELi3EEENS4_18smem_ptr_flag_bitsILi8EEENSQ_INS5_IJNSA_ILi8EEESH_EEENS5_IJSH_SB_EEEEEEEvNS4_8identityESZ_S19_vS1A_EENS_8epilogue10collective6detail29Sm90TmaWarpSpecializedAdapterINS1D_15DefaultEpilogueIaSJ_SJ_NS1C_6thread17LinearCombinationIaLi1EiiLNS1H_9ScaleType4KindE0ELNS_15FloatRoundStyleE2EaEENS1_15EpilogueDefaultEEEEEvvEEEEvNT_6ParamsE)
        /*0014*/ 	.word	0x00000ae8


	//----- nvinfo : EIATTR_MIN_STACK_SIZE
	.align		4
.L_17:
        /*0018*/ 	.byte	0x04, 0x12
        /*001a*/ 	.short	(.L_19 - .L_18)
	.align		4
.L_18:
        /*001c*/ 	.word	index@(_ZN7cutlass13device_kernelINS_4gemm6kernel13GemmUniversalIN4cute5tupleIJiiiiEEENS1_10collective13CollectiveMmaINS1_34MainloopSm90TmaGmmaWarpSpecializedILi5ENS5_IJNS4_1CILi1EEESB_SB_EEENS1_35KernelTmaWarpSpecializedCooperativeEEENS5_IJNSA_ILi384EEENSA_ILi256EEENSA_ILi64EEEEEEaNS5_IJlSB_lEEEaSJ_NS4_8TiledMMAINS4_8MMA_AtomIJNS4_4SM904GMMA27MMA_64x256x32_S32S8S8_SS_TNEEEENS4_6LayoutINS5_IJNSA_ILi2EEESB_SB_EEENS5_IJSB_NSA_ILi0EEEST_EEEEENS5_IJNS4_10UnderscoreESW_SW_EEEEENS4_13SM90_TMA_LOADENS4_14ComposedLayoutINS4_7SwizzleILi2ELi4ELi3EEENS4_18smem_ptr_flag_bitsILi8EEENSQ_INS5_IJNSA_ILi8EEESH_EEENS5_IJSH_SB_EEEEEEEvNS4_8identityESZ_S19_vS1A_EENS_8epilogue10collective6detail29Sm90TmaWarpSpecializedAdapterINS1D_15DefaultEpilogueIaSJ_SJ_NS1C_6thread17LinearCombinationIaLi1EiiLNS1H_9ScaleType4KindE0ELNS_15FloatRoundStyleE2EaEENS1_15EpilogueDefaultEEEEEvvEEEEvNT_6ParamsE)
        /*0020*/ 	.word	0x00000ae8
.L_19:


//--------------------- .nv.compat                --------------------------
	.section	.nv.compat,"",@"SHT_CUDA_COMPAT_INFO"
	.align	4
        /*0000*/ 	.byte	0x02, 0x09, 0x01, 0x00, 0x02, 0x02, 0x04, 0x00, 0x02, 0x05, 0x05, 0x00, 0x03, 0x07, 0x01, 0x01
        /*0010*/ 	.byte	0x02, 0x03, 0x01, 0x00, 0x02, 0x06, 0x01, 0x00, 0x04, 0x0b, 0x08, 0x00, 0x00, 0x00, 0x00, 0x00
        /*0020*/ 	.byte	0x00, 0x00, 0x00, 0x00


//--------------------- .nv.info._ZN7cutlass13device_kernelINS_4gemm6kernel13GemmUniversalIN4cute5tupleIJiiiiEEENS1_10collective13CollectiveMmaINS1_34MainloopSm90TmaGmmaWarpSpecializedILi5ENS5_IJNS4_1CILi1EEESB_SB_EEENS1_35KernelTmaWarpSpecializedCooperativeEEENS5_IJNSA_ILi384EEENSA_ILi256EEENSA_ILi64EEEEEEaNS5_IJlSB_lEEEaSJ_NS4_8TiledMMAINS4_8MMA_AtomIJNS4_4SM904GMMA27MMA_64x256x32_S32S8S8_SS_TNEEEENS4_6LayoutINS5_IJNSA_ILi2EEESB_SB_EEENS5_IJSB_NSA_ILi0EEEST_EEEEENS5_IJNS4_10UnderscoreESW_SW_EEEEENS4_13SM90_TMA_LOADENS4_14ComposedLayoutINS4_7SwizzleILi2ELi4ELi3EEENS4_18smem_ptr_flag_bitsILi8EEENSQ_INS5_IJNSA_ILi8EEESH_EEENS5_IJSH_SB_EEEEEEEvNS4_8identityESZ_S19_vS1A_EENS_8epilogue10collective6detail29Sm90TmaWarpSpecializedAdapterINS1D_15DefaultEpilogueIaSJ_SJ_NS1C_6thread17LinearCombinationIaLi1EiiLNS1H_9ScaleType4KindE0ELNS_15FloatRoundStyleE2EaEENS1_15EpilogueDefaultEEEEEvvEEEEvNT_6ParamsE --------------------------
	.section	.nv.info._ZN7cutlass13device_kernelINS_4gemm6kernel13GemmUniversalIN4cute5tupleIJiiiiEEENS1_10collective13CollectiveMmaINS1_34MainloopSm90TmaGmmaWarpSpecializedILi5ENS5_IJNS4_1CILi1EEESB_SB_EEENS1_35KernelTmaWarpSpecializedCooperativeEEENS5_IJNSA_ILi384EEENSA_ILi256EEENSA_ILi64EEEEEEaNS5_IJlSB_lEEEaSJ_NS4_8TiledMMAINS4_8MMA_AtomIJNS4_4SM904GMMA27MMA_64x256x32_S32S8S8_SS_TNEEEENS4_6LayoutINS5_IJNSA_ILi2EEESB_SB_EEENS5_IJSB_NSA_ILi0EEEST_EEEEENS5_IJNS4_10UnderscoreESW_SW_EEEEENS4_13SM90_TMA_LOADENS4_14ComposedLayoutINS4_7SwizzleILi2ELi4ELi3EEENS4_18smem_ptr_flag_bitsILi8EEENSQ_INS5_IJNSA_ILi8EEESH_EEENS5_IJSH_SB_EEEEEEEvNS4_8identityESZ_S19_vS1A_EENS_8epilogue10collective6detail29Sm90TmaWarpSpecializedAdapterINS1D_15DefaultEpilogueIaSJ_SJ_NS1C_6thread17LinearCombinationIaLi1EiiLNS1H_9ScaleType4KindE0ELNS_15FloatRoundStyleE2EaEENS1_15EpilogueDefaultEEEEEvvEEEEvNT_6ParamsE,"",@"SHT_CUDA_INFO"
	.sectionflags	@""
	.align	4


	//----- nvinfo : EIATTR_CUDA_API_VERSION
	.align		4
        /*0000*/ 	.byte	0x04, 0x37
        /*0002*/ 	.short	(.L_21 - .L_20)
.L_20:
        /*0004*/ 	.word	0x00000082


	//----- nvinfo : EIATTR_KPARAM_INFO
	.align		4
.L_21:
        /*0008*/ 	.byte	0x04, 0x17
        /*000a*/ 	.short	(.L_23 - .L_22)
.L_22:
        /*000c*/ 	.word	0x00000000
        /*0010*/ 	.short	0x0000
        /*0012*/ 	.short	0x0070
        /*0014*/ 	.byte	0x00, 0xf0, 0x01, 0x10


	//----- nvinfo : EIATTR_SPARSE_MMA_MASK
	.align		4
.L_23:
        /*0018*/ 	.byte	0x03, 0x50
        /*001a*/ 	.short	0x0000


	//----- nvinfo : EIATTR_MAXREG_COUNT
	.align		4
        /*001c*/ 	.byte	0x03, 0x1b
        /*001e*/ 	.short	0x00a8


	//----- nvinfo : EIATTR_NUM_BARRIERS
	.align		4
        /*0020*/ 	.byte	0x02, 0x4c
        /*0022*/ 	.byte	0x01
	.zero		1


	//----- nvinfo : EIATTR_EXTERNS
	.align		4
        /*0024*/ 	.byte	0x04, 0x0f
        /*0026*/ 	.short	(.L_25 - .L_24)


	//   ....[0]....
	.align		4
.L_24:
        /*0028*/ 	.word	index@(__assertfail)


	//----- nvinfo : EIATTR_ANNOTATIONS
	.align		4
.L_25:
        /*002c*/ 	.byte	0x04, 0x55
        /*002e*/ 	.short	(.L_27 - .L_26)


	//   ....[0]....
.L_26:
        /*0030*/ 	.word	0x00000001
        /*0034*/ 	.byte	0xc0, 0x05, 0x00, 0x00, 0x01, 0x00, 0x00, 0x00, 0xd0, 0x05, 0x00, 0x00, 0x01, 0x00, 0x00, 0x00
        /* <DEDUP_REMOVED lines=997> */
        /*3e94*/ 	.byte	0x10, 0xe1, 0x01, 0x00, 0x01, 0x00, 0x00, 0x00, 0x30, 0xe1, 0x01, 0x00


	//----- nvinfo : EIATTR_MERCURY_ISA_VERSION
	.align		4
.L_27:
        /*3ea0*/ 	.byte	0x03, 0x5f
        /*3ea2*/ 	.short	0x0101


	//----- nvinfo : EIATTR_INT_WARP_WIDE_INSTR_OFFSETS
	.align		4
        /*3ea4*/ 	.byte	0x04, 0x31
        /*3ea6*/ 	.short	(.L_29 - .L_28)


	//   ....[0]....
.L_28:
        /*3ea8*/ 	.word	0x000003f0


	//   ....[1]....
        /*3eac*/ 	.word	0x00000400


	//   ....[2]....
        /*3eb0*/ 	.word	0x00000500


	//----- nvinfo : EIATTR_COOP_GROUP_MASK_REGIDS
	.align		4
.L_29:
        /*3eb4*/ 	.byte	0x04, 0x29
        /*3eb6*/ 	.short	(.L_31 - .L_30)


	//   ....[0]....
.L_30:
        /*3eb8*/ 	.word	0xffffffff


	//   ....[1]....
        /*3ebc*/ 	.word	0xffffffff


	//   ....[2]....
        /*3ec0*/ 	.word	0xffffffff


	//   ....[3]....
        /*3ec4*/ 	.word	0xffffffff


	//   ....[4]....
        /*3ec8*/ 	.word	0xffffffff


	//----- nvinfo : EIATTR_COOP_GROUP_INSTR_OFFSETS
	.align		4
.L_31:
        /*3ecc*/ 	.byte	0x04, 0x28
        /*3ece*/ 	.short	(.L_33 - .L_32)


	//   ....[0]....
.L_32:
        /*3ed0*/ 	.word	0x00000070


	//   ....[1]....
        /*3ed4*/ 	.word	0x00000080


	//   ....[2]....
        /*3ed8*/ 	.word	0x00000140


	//   ....[3]....
        /*3edc*/ 	.word	0x000002f0


	//   ....[4]....
        /*3ee0*/ 	.word	0x00001050


	//----- nvinfo : EIATTR_REG_RECONFIG
	.align		4
.L_33:
        /*3ee4*/ 	.byte	0x01, 0x54
	.zero		2


	//----- nvinfo : EIATTR_SYSCALL_OFFSETS
	.align		4
        /*3ee8*/ 	.byte	0x04, 0x46
        /*3eea*/ 	.short	(.L_35 - .L_34)


	//   ....[0]....
.L_34:
        /*3eec*/ 	.word	0x00001200


	//----- nvinfo : EIATTR_MBARRIER_INSTR_OFFSETS
	.align		4
.L_35:
        /*3ef0*/ 	.byte	0x04, 0x39
        /*3ef2*/ 	.short	(.L_37 - .L_36)


	//   ....[0]....
.L_36:
        /*3ef4*/ 	.word	0x00000240
        /*3ef8*/ 	.word	0x000000ff
        /*3efc*/ 	.word	0x00000000
        /*3f00*/ 	.short	0x0100
        /*3f02*/ 	.byte	0x08
	.zero		1


	//   ....[1]....
        /*3f04*/ 	.word	0x00000250
        /*3f08*/ 	.word	0x000000ff
        /*3f0c*/ 	.word	0x00000028
        /*3f10*/ 	.short	0x0100
        /*3f12*/ 	.byte	0x08
	.zero		1


	//   ....[2]....
        /*3f14*/ 	.word	0x00000260
        /*3f18*/ 	.word	0x000000ff
        /*3f1c*/ 	.word	0x00000008
        /*3f20*/ 	.short	0x0100
        /*3f22*/ 	.byte	0x08
	.zero		1


	//   ....[3]....
        /*3f24*/ 	.word	0x00000270
        /*3f28*/ 	.word	0x000000ff
        /*3f2c*/ 	.word	0x00000030
        /*3f30*/ 	.short	0x0100
        /*3f32*/ 	.byte	0x08
	.zero		1


	//   ....[4]....
        /*3f34*/ 	.word	0x00000280
        /*3f38*/ 	.word	0x000000ff
        /*3f3c*/ 	.word	0x00000010
        /*3f40*/ 	.short	0x0100
        /*3f42*/ 	.byte	0x08
	.zero		1


	//   ....[5]....
        /*3f44*/ 	.word	0x00000290
        /*3f48*/ 	.word	0x000000ff
        /*3f4c*/ 	.word	0x00000038
        /*3f50*/ 	.short	0x0100
        /*3f52*/ 	.byte	0x08
	.zero		1


	//   ....[6]....
        /*3f54*/ 	.word	0x000002a0
        /*3f58*/ 	.word	0x000000ff
        /*3f5c*/ 	.word	0x00000018
        /*3f60*/ 	.short	0x0100
        /*3f62*/ 	.byte	0x08
	.zero		1


	//   ....[7]....
        /*3f64*/ 	.word	0x000002b0
        /*3f68*/ 	.word	0x000000ff
        /*3f6c*/ 	.word	0x00000040
        /*3f70*/ 	.short	0x0100
        /*3f72*/ 	.byte	0x08
	.zero		1


	//   ....[8]....
        /*3f74*/ 	.word	0x000002c0
        /*3f78*/ 	.word	0x000000ff
        /*3f7c*/ 	.word	0x00000020
        /*3f80*/ 	.short	0x0100
        /*3f82*/ 	.byte	0x08
	.zero		1


	//   ....[9]....
        /*3f84*/ 	.word	0x000002d0
        /*3f88*/ 	.word	0x000000ff
        /*3f8c*/ 	.word	0x00000048
        /*3f90*/ 	.short	0x0100
        /*3f92*/ 	.byte	0x08
	.zero		1


	//   ....[10]....
        /*3f94*/ 	.word	0x00000560
        /*3f98*/ 	.word	0x000000ff
        /*3f9c*/ 	.word	0x00000060
        /*3fa0*/ 	.short	0x0100
        /*3fa2*/ 	.byte	0x06
	.zero		1


	//   ....[11]....
        /*3fa4*/ 	.word	0x000005e0
        /*3fa8*/ 	.word	0x000000ff
        /*3fac*/ 	.word	0x00000068
        /*3fb0*/ 	.short	0x0100
        /*3fb2*/ 	.byte	0x06
	.zero		1


	//   ....[12]....
        /*3fb4*/ 	.word	0x000012d0
        /*3fb8*/ 	.word	0x00000003
        /*3fbc*/ 	.word	0x00000000
        /*3fc0*/ 	.short	0x010a
        /*3fc2*/ 	.byte	0x3f
	.zero		1


	//   ....[13]....
        /*3fc4*/ 	.word	0x00001310
        /*3fc8*/ 	.word	0x00000003
        /*3fcc*/ 	.word	0x00000000
        /*3fd0*/ 	.short	0x010a
        /*3fd2*/ 	.byte	0x3f
	.zero		1


	//   ....[14]....
        /*3fd4*/ 	.word	0x00004230
        /*3fd8*/ 	.word	0x00000005
        /*3fdc*/ 	.word	0x00000000
        /*3fe0*/ 	.short	0x010a
        /*3fe2*/ 	.byte	0x3f
	.zero		1


	//   ....[15]....
        /*3fe4*/ 	.word	0x00004270
        /*3fe8*/ 	.word	0x00000005
        /*3fec*/ 	.word	0x00000000
        /*3ff0*/ 	.short	0x010a
        /*3ff2*/ 	.byte	0x3f
	.zero		1


	//   ....[16]....
        /*3ff4*/ 	.word	0x00008840
        /*3ff8*/ 	.word	0x00000005
        /*3ffc*/ 	.word	0x00000000
        /*4000*/ 	.short	0x0101
        /*4002*/ 	.byte	0x3f
	.zero		1


	//   ....[17]....
        /*4004*/ 	.word	0x00008a20
        /*4008*/ 	.word	0x00000000
        /*400c*/ 	.word	0x00000000
        /*4010*/ 	.short	0x0101
        /*4012*/ 	.byte	0x3f
	.zero		1


	//   ....[18]....
        /*4014*/ 	.word	0x0001dcd0
        /*4018*/ 	.word	0x0000000d
        /*401c*/ 	.word	0x00000028
        /*4020*/ 	.short	0x010a
        /*4022*/ 	.byte	0x3f
	.zero		1


	//   ....[19]....
        /*4024*/ 	.word	0x0001e040
        /*4028*/ 	.word	0x00000002
        /*402c*/ 	.word	0x00000068
        /*4030*/ 	.short	0x0101
        /*4032*/ 	.byte	0x3f
	.zero		1


	//   ....[20]....
        /*4034*/ 	.word	0x0001e7f0
        /*4038*/ 	.word	0x00000005
        /*403c*/ 	.word	0x00000000
        /*4040*/ 	.short	0x010a
        /*4042*/ 	.byte	0x3f
	.zero		1


	//   ....[21]....
        /*4044*/ 	.word	0x0001e880
        /*4048*/ 	.word	0x00000007
        /*404c*/ 	.word	0x00000000
        /*4050*/ 	.short	0x010a
        /*4052*/ 	.byte	0x3f
	.zero		1


	//   ....[22]....
        /*4054*/ 	.word	0x0001e910
        /*4058*/ 	.word	0x00000007
        /*405c*/ 	.word	0x00000000
        /*4060*/ 	.short	0x010a
        /*4062*/ 	.byte	0x3f
	.zero		1


	//   ....[23]....
        /*4064*/ 	.word	0x0001e9a0
        /*4068*/ 	.word	0x00000007
        /*406c*/ 	.word	0x00000000
        /*4070*/ 	.short	0x010a
        /*4072*/ 	.byte	0x3f
	.zero		1


	//   ....[24]....
        /*4074*/ 	.word	0x0001ea30
        /*4078*/ 	.word	0x00000003
        /*407c*/ 	.word	0x00000000
        /*4080*/ 	.short	0x010a
        /*4082*/ 	.byte	0x3f
	.zero		1


	//   ....[25]....
        /*4084*/ 	.word	0x0001ea90
        /*4088*/ 	.word	0x00000003
        /*408c*/ 	.word	0x00000000
        /*4090*/ 	.short	0x010a
        /*4092*/ 	.byte	0x3f
	.zero		1


	//   ....[26]....
        /*4094*/ 	.word	0x0001eae0
        /*4098*/ 	.word	0x00000005
        /*409c*/ 	.word	0x00000000
        /*40a0*/ 	.short	0x010a
        /*40a2*/ 	.byte	0x3f
	.zero		1


	//   ....[27]....
        /*40a4*/ 	.word	0x0001ebb0
        /*40a8*/ 	.word	0x0000000d
        /*40ac*/ 	.word	0x00000028
        /*40b0*/ 	.short	0x010a
        /*40b2*/ 	.byte	0x3f
	.zero		1


	//   ....[28]....
        /*40b4*/ 	.word	0x0001ec80
        /*40b8*/ 	.word	0x00000005
        /*40bc*/ 	.word	0x00000000
        /*40c0*/ 	.short	0x010a
        /*40c2*/ 	.byte	0x3f
	.zero		1


	//   ....[29]....
        /*40c4*/ 	.word	0x0001ecd0
        /*40c8*/ 	.word	0x00000007
        /*40cc*/ 	.word	0x00000000
        /*40d0*/ 	.short	0x010a
        /*40d2*/ 	.byte	0x3f
	.zero		1


	//   ....[30]....
        /*40d4*/ 	.word	0x0001ed20
        /*40d8*/ 	.word	0x00000007
        /*40dc*/ 	.word	0x00000000
        /*40e0*/ 	.short	0x010a
        /*40e2*/ 	.byte	0x3f
	.zero		1


	//   ....[31]....
        /*40e4*/ 	.word	0x0001ed70
        /*40e8*/ 	.word	0x00000007
        /*40ec*/ 	.word	0x00000000
        /*40f0*/ 	.short	0x010a
        /*40f2*/ 	.byte	0x3f
	.zero		1


	//----- nvinfo : EIATTR_NUM_MBARRIERS
	.align		4
.L_37:
        /*40f4*/ 	.byte	0x03, 0x38
        /*40f6*/ 	.short	0x000c


	//----- nvinfo : EIATTR_EXIT_INSTR_OFFSETS
	.align		4
        /*40f8*/ 	.byte	0x04, 0x1c
        /*40fa*/ 	.short	(.L_39 - .L_38)


	//   ....[0]....
.L_38:
        /*40fc*/ 	.word	0x00000630


	//   ....[1]....
        /*4100*/ 	.word	0x00000f20


	//   ....[2]....
        /*4104*/ 	.word	0x0001d2f0


	//   ....[3]....
        /*4108*/ 	.word	0x0001d970


	//   ....[4]....
        /*410c*/ 	.word	0x0001ea80


	//----- nvinfo : EIATTR_MAX_THREADS
	.align		4
.L_39:
        /*4110*/ 	.byte	0x04, 0x05
        /*4112*/ 	.short	(.L_41 - .L_40)
.L_40:
        /*4114*/ 	.word	0x00000180
        /*4118*/ 	.word	0x00000001
        /*411c*/ 	.word	0x00000001


	//----- nvinfo : EIATTR_CRS_STACK_SIZE
	.align		4
.L_41:
        /*4120*/ 	.byte	0x04, 0x1e
        /*4122*/ 	.short	(.L_43 - .L_42)
.L_42:
        /*4124*/ 	.word	0x00000000


	//----- nvinfo : EIATTR_CBANK_PARAM_SIZE
	.align		4
.L_43:
        /*4128*/ 	.byte	0x03, 0x19
        /*412a*/ 	.short	0x0470


	//----- nvinfo : EIATTR_PARAM_CBANK
	.align		4
        /*412c*/ 	.byte	0x04, 0x0a
        /*412e*/ 	.short	(.L_45 - .L_44)
	.align		4
.L_44:
        /*4130*/ 	.word	index@(.nv.constant0._ZN7cutlass13device_kernelINS_4gemm6kernel13GemmUniversalIN4cute5tupleIJiiiiEEENS1_10collective13CollectiveMmaINS1_34MainloopSm90TmaGmmaWarpSpecializedILi5ENS5_IJNS4_1CILi1EEESB_SB_EEENS1_35KernelTmaWarpSpecializedCooperativeEEENS5_IJNSA_ILi384EEENSA_ILi256EEENSA_ILi64EEEEEEaNS5_IJlSB_lEEEaSJ_NS4_8TiledMMAINS4_8MMA_AtomIJNS4_4SM904GMMA27MMA_64x256x32_S32S8S8_SS_TNEEEENS4_6LayoutINS5_IJNSA_ILi2EEESB_SB_EEENS5_IJSB_NSA_ILi0EEEST_EEEEENS5_IJNS4_10UnderscoreESW_SW_EEEEENS4_13SM90_TMA_LOADENS4_14ComposedLayoutINS4_7SwizzleILi2ELi4ELi3EEENS4_18smem_ptr_flag_bitsILi8EEENSQ_INS5_IJNSA_ILi8EEESH_EEENS5_IJSH_SB_EEEEEEEvNS4_8identityESZ_S19_vS1A_EENS_8epilogue10collective6detail29Sm90TmaWarpSpecializedAdapterINS1D_15DefaultEpilogueIaSJ_SJ_NS1C_6thread17LinearCombinationIaLi1EiiLNS1H_9ScaleType4KindE0ELNS_15FloatRoundStyleE2EaEENS1_15EpilogueDefaultEEEEEvvEEEEvNT_6ParamsE)
        /*4134*/ 	.short	0x0210
        /*4136*/ 	.short	0x0470


	//----- nvinfo : EIATTR_SW_WAR
	.align		4
.L_45:
        /*4138*/ 	.byte	0x04, 0x36
        /*413a*/ 	.short	(.L_47 - .L_46)
.L_46:
        /*413c*/ 	.word	0x00000008
.L_47:


//--------------------- .nv.callgraph             --------------------------
	.section	.nv.callgraph,"",@"SHT_CUDA_CALLGRAPH"
	.align	4
	.sectionentsize	8
	.align		4
        /*0000*/ 	.word	0x00000000
	.align		4
        /*0004*/ 	.word	0xffffffff
	.align		4
        /*0008*/ 	.word	index@(_ZN7cutlass13device_kernelINS_4gemm6kernel13GemmUniversalIN4cute5tupleIJiiiiEEENS1_10collective13CollectiveMmaINS1_34MainloopSm90TmaGmmaWarpSpecializedILi5ENS5_IJNS4_1CILi1EEESB_SB_EEENS1_35KernelTmaWarpSpecializedCooperativeEEENS5_IJNSA_ILi384EEENSA_ILi256EEENSA_ILi64EEEEEEaNS5_IJlSB_lEEEaSJ_NS4_8TiledMMAINS4_8MMA_AtomIJNS4_4SM904GMMA27MMA_64x256x32_S32S8S8_SS_TNEEEENS4_6LayoutINS5_IJNSA_ILi2EEESB_SB_EEENS5_IJSB_NSA_ILi0EEEST_EEEEENS5_IJNS4_10UnderscoreESW_SW_EEEEENS4_13SM90_TMA_LOADENS4_14ComposedLayoutINS4_7SwizzleILi2ELi4ELi3EEENS4_18smem_ptr_flag_bitsILi8EEENSQ_INS5_IJNSA_ILi8EEESH_EEENS5_IJSH_SB_EEEEEEEvNS4_8identityESZ_S19_vS1A_EENS_8epilogue10collective6detail29Sm90TmaWarpSpecializedAdapterINS1D_15DefaultEpilogueIaSJ_SJ_NS1C_6thread17LinearCombinationIaLi1EiiLNS1H_9ScaleType4KindE0ELNS_15FloatRoundStyleE2EaEENS1_15EpilogueDefaultEEEEEvvEEEEvNT_6ParamsE)
	.align		4
        /*000c*/ 	.word	index@(__assertfail)
	.align		4
        /*0010*/ 	.word	0x00000000
	.align		4
        /*0014*/ 	.word	0xfffffffe
	.align		4
        /*0018*/ 	.word	0x00000000
	.align		4
        /*001c*/ 	.word	0xfffffffd
	.align		4
        /*0020*/ 	.word	0x00000000
	.align		4
        /*0024*/ 	.word	0xfffffffc


//--------------------- .nv.constant4             --------------------------
	.section	.nv.constant4,"a",@progbits
	.align	8
	.align		8
.nv.constant4:
        /*0000*/ 	.dword	__assertfail
	.align		8
        /*0008*/ 	.dword	__unnamed_1
	.align		8
        /*0010*/ 	.dword	_ZN40_INTERNAL_cb0d8942_4_k_cu_a842e81a_158844cuda3std3__45__cpo5beginE
	.align		8
        /*0018*/ 	.dword	_ZN40_INTERNAL_cb0d8942_4_k_cu_a842e81a_158844cuda3std3__45__cpo3endE
	.align		8
        /*0020*/ 	.dword	_ZN40_INTERNAL_cb0d8942_4_k_cu_a842e81a_158844cuda3std3__45__cpo6cbeginE
	.align		8
        /*0028*/ 	.dword	_ZN40_INTERNAL_cb0d8942_4_k_cu_a842e81a_158844cuda3std3__45__cpo4cendE
	.align		8
        /*0030*/ 	.dword	_ZN40_INTERNAL_cb0d8942_4_k_cu_a842e81a_158844cuda3std3__442_GLOBAL__N__cb0d8942_4_k_cu_a842e81a_158846ignoreE
	.align		8
        /*0038*/ 	.dword	_ZN40_INTERNAL_cb0d8942_4_k_cu_a842e81a_158844cuda3std3__419piecewise_constructE
	.align		8
        /*0040*/ 	.dword	_ZN40_INTERNAL_cb0d8942_4_k_cu_a842e81a_158844cuda3std3__48in_placeE
	.align		8
        /*0048*/ 	.dword	_ZN40_INTERNAL_cb0d8942_4_k_cu_a842e81a_158844cuda3std6ranges3__45__cpo4swapE
	.align		8
        /*0050*/ 	.dword	_ZN40_INTERNAL_cb0d8942_4_k_cu_a842e81a_158844cuda3std6ranges3__45__cpo9iter_moveE
	.align		8
        /*0058*/ 	.dword	_ZN40_INTERNAL_cb0d8942_4_k_cu_a842e81a_158844cute7productE
	.align		8
        /*0060*/ 	.dword	_ZN40_INTERNAL_cb0d8942_4_k_cu_a842e81a_158844cute1_E
	.align		8
        /*0068*/ 	.dword	$str$22
	.align		8
        /*0070*/ 	.dword	$str$23


//--------------------- .text._ZN7cutlass13device_kernelINS_4gemm6kernel13GemmUniversalIN4cute5tupleIJiiiiEEENS1_10collective13CollectiveMmaINS1_34MainloopSm90TmaGmmaWarpSpecializedILi5ENS5_IJNS4_1CILi1EEESB_SB_EEENS1_35KernelTmaWarpSpecializedCooperativeEEENS5_IJNSA_ILi384EEENSA_ILi256EEENSA_ILi64EEEEEEaNS5_IJlSB_lEEEaSJ_NS4_8TiledMMAINS4_8MMA_AtomIJNS4_4SM904GMMA27MMA_64x256x32_S32S8S8_SS_TNEEEENS4_6LayoutINS5_IJNSA_ILi2EEESB_SB_EEENS5_IJSB_NSA_ILi0EEEST_EEEEENS5_IJNS4_10UnderscoreESW_SW_EEEEENS4_13SM90_TMA_LOADENS4_14ComposedLayoutINS4_7SwizzleILi2ELi4ELi3EEENS4_18smem_ptr_flag_bitsILi8EEENSQ_INS5_IJNSA_ILi8EEESH_EEENS5_IJSH_SB_EEEEEEEvNS4_8identityESZ_S19_vS1A_EENS_8epilogue10collective6detail29Sm90TmaWarpSpecializedAdapterINS1D_15DefaultEpilogueIaSJ_SJ_NS1C_6thread17LinearCombinationIaLi1EiiLNS1H_9ScaleType4KindE0ELNS_15FloatRoundStyleE2EaEENS1_15EpilogueDefaultEEEEEvvEEEEvNT_6ParamsE --------------------------
	.section	.text._ZN7cutlass13device_kernelINS_4gemm6kernel13GemmUniversalIN4cute5tupleIJiiiiEEENS1_10collective13CollectiveMmaINS1_34MainloopSm90TmaGmmaWarpSpecializedILi5ENS5_IJNS4_1CILi1EEESB_SB_EEENS1_35KernelTmaWarpSpecializedCooperativeEEENS5_IJNSA_ILi384EEENSA_ILi256EEENSA_ILi64EEEEEEaNS5_IJlSB_lEEEaSJ_NS4_8TiledMMAINS4_8MMA_AtomIJNS4_4SM904GMMA27MMA_64x256x32_S32S8S8_SS_TNEEEENS4_6LayoutINS5_IJNSA_ILi2EEESB_SB_EEENS5_IJSB_NSA_ILi0EEEST_EEEEENS5_IJNS4_10UnderscoreESW_SW_EEEEENS4_13SM90_TMA_LOADENS4_14ComposedLayoutINS4_7SwizzleILi2ELi4ELi3EEENS4_18smem_ptr_flag_bitsILi8EEENSQ_INS5_IJNSA_ILi8EEESH_EEENS5_IJSH_SB_EEEEEEEvNS4_8identityESZ_S19_vS1A_EENS_8epilogue10collective6detail29Sm90TmaWarpSpecializedAdapterINS1D_15DefaultEpilogueIaSJ_SJ_NS1C_6thread17LinearCombinationIaLi1EiiLNS1H_9ScaleType4KindE0ELNS_15FloatRoundStyleE2EaEENS1_15EpilogueDefaultEEEEEvvEEEEvNT_6ParamsE,"ax",@progbits
	.align	128
.text._ZN7cutlass13device_kernelINS_4gemm6kernel13GemmUniversalIN4cute5tupleIJiiiiEEENS1_10collective13CollectiveMmaINS1_34MainloopSm90TmaGmmaWarpSpecializedILi5ENS5_IJNS4_1CILi1EEESB_SB_EEENS1_35KernelTmaWarpSpecializedCooperativeEEENS5_IJNSA_ILi384EEENSA_ILi256EEENSA_ILi64EEEEEEaNS5_IJlSB_lEEEaSJ_NS4_8TiledMMAINS4_8MMA_AtomIJNS4_4SM904GMMA27MMA_64x256x32_S32S8S8_SS_TNEEEENS4_6LayoutINS5_IJNSA_ILi2EEESB_SB_EEENS5_IJSB_NSA_ILi0EEEST_EEEEENS5_IJNS4_10UnderscoreESW_SW_EEEEENS4_13SM90_TMA_LOADENS4_14ComposedLayoutINS4_7SwizzleILi2ELi4ELi3EEENS4_18smem_ptr_flag_bitsILi8EEENSQ_INS5_IJNSA_ILi8EEESH_EEENS5_IJSH_SB_EEEEEEEvNS4_8identityESZ_S19_vS1A_EENS_8epilogue10collective6detail29Sm90TmaWarpSpecializedAdapterINS1D_15DefaultEpilogueIaSJ_SJ_NS1C_6thread17LinearCombinationIaLi1EiiLNS1H_9ScaleType4KindE0ELNS_15FloatRoundStyleE2EaEENS1_15EpilogueDefaultEEEEEvvEEEEvNT_6ParamsE:
        .type           _ZN7cutlass13device_kernelINS_4gemm6kernel13GemmUniversalIN4cute5tupleIJiiiiEEENS1_10collective13CollectiveMmaINS1_34MainloopSm90TmaGmmaWarpSpecializedILi5ENS5_IJNS4_1CILi1EEESB_SB_EEENS1_35KernelTmaWarpSpecializedCooperativeEEENS5_IJNSA_ILi384EEENSA_ILi256EEENSA_ILi64EEEEEEaNS5_IJlSB_lEEEaSJ_NS4_8TiledMMAINS4_8MMA_AtomIJNS4_4SM904GMMA27MMA_64x256x32_S32S8S8_SS_TNEEEENS4_6LayoutINS5_IJNSA_ILi2EEESB_SB_EEENS5_IJSB_NSA_ILi0EEEST_EEEEENS5_IJNS4_10UnderscoreESW_SW_EEEEENS4_13SM90_TMA_LOADENS4_14ComposedLayoutINS4_7SwizzleILi2ELi4ELi3EEENS4_18smem_ptr_flag_bitsILi8EEENSQ_INS5_IJNSA_ILi8EEESH_EEENS5_IJSH_SB_EEEEEEEvNS4_8identityESZ_S19_vS1A_EENS_8epilogue10collective6detail29Sm90TmaWarpSpecializedAdapterINS1D_15DefaultEpilogueIaSJ_SJ_NS1C_6thread17LinearCombinationIaLi1EiiLNS1H_9ScaleType4KindE0ELNS_15FloatRoundStyleE2EaEENS1_15EpilogueDefaultEEEEEvvEEEEvNT_6ParamsE,@function
        .size           _ZN7cutlass13device_kernelINS_4gemm6kernel13GemmUniversalIN4cute5tupleIJiiiiEEENS1_10collective13CollectiveMmaINS1_34MainloopSm90TmaGmmaWarpSpecializedILi5ENS5_IJNS4_1CILi1EEESB_SB_EEENS1_35KernelTmaWarpSpecializedCooperativeEEENS5_IJNSA_ILi384EEENSA_ILi256EEENSA_ILi64EEEEEEaNS5_IJlSB_lEEEaSJ_NS4_8TiledMMAINS4_8MMA_AtomIJNS4_4SM904GMMA27MMA_64x256x32_S32S8S8_SS_TNEEEENS4_6LayoutINS5_IJNSA_ILi2EEESB_SB_EEENS5_IJSB_NSA_ILi0EEEST_EEEEENS5_IJNS4_10UnderscoreESW_SW_EEEEENS4_13SM90_TMA_LOADENS4_14ComposedLayoutINS4_7SwizzleILi2ELi4ELi3EEENS4_18smem_ptr_flag_bitsILi8EEENSQ_INS5_IJNSA_ILi8EEESH_EEENS5_IJSH_SB_EEEEEEEvNS4_8identityESZ_S19_vS1A_EENS_8epilogue10collective6detail29Sm90TmaWarpSpecializedAdapterINS1D_15DefaultEpilogueIaSJ_SJ_NS1C_6thread17LinearCombinationIaLi1EiiLNS1H_9ScaleType4KindE0ELNS_15FloatRoundStyleE2EaEENS1_15EpilogueDefaultEEEEEvvEEEEvNT_6ParamsE,(.L_x_86 - _ZN7cutlass13device_kernelINS_4gemm6kernel13GemmUniversalIN4cute5tupleIJiiiiEEENS1_10collective13CollectiveMmaINS1_34MainloopSm90TmaGmmaWarpSpecializedILi5ENS5_IJNS4_1CILi1EEESB_SB_EEENS1_35KernelTmaWarpSpecializedCooperativeEEENS5_IJNSA_ILi384EEENSA_ILi256EEENSA_ILi64EEEEEEaNS5_IJlSB_lEEEaSJ_NS4_8TiledMMAINS4_8MMA_AtomIJNS4_4SM904GMMA27MMA_64x256x32_S32S8S8_SS_TNEEEENS4_6LayoutINS5_IJNSA_ILi2EEESB_SB_EEENS5_IJSB_NSA_ILi0EEEST_EEEEENS5_IJNS4_10UnderscoreESW_SW_EEEEENS4_13SM90_TMA_LOADENS4_14ComposedLayoutINS4_7SwizzleILi2ELi4ELi3EEENS4_18smem_ptr_flag_bitsILi8EEENSQ_INS5_IJNSA_ILi8EEESH_EEENS5_IJSH_SB_EEEEEEEvNS4_8identityESZ_S19_vS1A_EENS_8epilogue10collective6detail29Sm90TmaWarpSpecializedAdapterINS1D_15DefaultEpilogueIaSJ_SJ_NS1C_6thread17LinearCombinationIaLi1EiiLNS1H_9ScaleType4KindE0ELNS_15FloatRoundStyleE2EaEENS1_15EpilogueDefaultEEEEEvvEEEEvNT_6ParamsE)
        .other          _ZN7cutlass13device_kernelINS_4gemm6kernel13GemmUniversalIN4cute5tupleIJiiiiEEENS1_10collective13CollectiveMmaINS1_34MainloopSm90TmaGmmaWarpSpecializedILi5ENS5_IJNS4_1CILi1EEESB_SB_EEENS1_35KernelTmaWarpSpecializedCooperativeEEENS5_IJNSA_ILi384EEENSA_ILi256EEENSA_ILi64EEEEEEaNS5_IJlSB_lEEEaSJ_NS4_8TiledMMAINS4_8MMA_AtomIJNS4_4SM904GMMA27MMA_64x256x32_S32S8S8_SS_TNEEEENS4_6LayoutINS5_IJNSA_ILi2EEESB_SB_EEENS5_IJSB_NSA_ILi0EEEST_EEEEENS5_IJNS4_10UnderscoreESW_SW_EEEEENS4_13SM90_TMA_LOADENS4_14ComposedLayoutINS4_7SwizzleILi2ELi4ELi3EEENS4_18smem_ptr_flag_bitsILi8EEENSQ_INS5_IJNSA_ILi8EEESH_EEENS5_IJSH_SB_EEEEEEEvNS4_8identityESZ_S19_vS1A_EENS_8epilogue10collective6detail29Sm90TmaWarpSpecializedAdapterINS1D_15DefaultEpilogueIaSJ_SJ_NS1C_6thread17LinearCombinationIaLi1EiiLNS1H_9ScaleType4KindE0ELNS_15FloatRoundStyleE2EaEENS1_15EpilogueDefaultEEEEEvvEEEEvNT_6ParamsE,@"STO_CUDA_ENTRY STV_DEFAULT"
_ZN7cutlass13device_kernelINS_4gemm6kernel13GemmUniversalIN4cute5tupleIJiiiiEEENS1_10collective13CollectiveMmaINS1_34MainloopSm90TmaGmmaWarpSpecializedILi5ENS5_IJNS4_1CILi1EEESB_SB_EEENS1_35KernelTmaWarpSpecializedCooperativeEEENS5_IJNSA_ILi384EEENSA_ILi256EEENSA_ILi64EEEEEEaNS5_IJlSB_lEEEaSJ_NS4_8TiledMMAINS4_8MMA_AtomIJNS4_4SM904GMMA27MMA_64x256x32_S32S8S8_SS_TNEEEENS4_6LayoutINS5_IJNSA_ILi2EEESB_SB_EEENS5_IJSB_NSA_ILi0EEEST_EEEEENS5_IJNS4_10UnderscoreESW_SW_EEEEENS4_13SM90_TMA_LOADENS4_14ComposedLayoutINS4_7SwizzleILi2ELi4ELi3EEENS4_18smem_ptr_flag_bitsILi8EEENSQ_INS5_IJNSA_ILi8EEESH_EEENS5_IJSH_SB_EEEEEEEvNS4_8identityESZ_S19_vS1A_EENS_8epilogue10collective6detail29Sm90TmaWarpSpecializedAdapterINS1D_15DefaultEpilogueIaSJ_SJ_NS1C_6thread17LinearCombinationIaLi1EiiLNS1H_9ScaleType4KindE0ELNS_15FloatRoundStyleE2EaEENS1_15EpilogueDefaultEEEEEvvEEEEvNT_6ParamsE:
[----:B------:R-:W0:Y:S02]  /*0000*/  LDC R1, c[0x0][0x28] ;  /* 0x00000a00ff017b82 */ /* 0x000e240000000800 */
[----:B0-----:R-:W-:Y:S01]  /*0010*/  VIADD R1, R1, 0xfffff518 ;  /* 0xfffff51801017836 */ /* 0x001fe20000000000 */
[----:B------:R-:W0:Y:S01]  /*0020*/  S2R R3, SR_TID.X ;  /* 0x0000000000037919 */ /* 0x000e220000002100 */
[----:B------:R-:W-:Y:S01]  /*0030*/  ELECT P0, URZ, PT ;  /* 0x00000000003f782f */ /* 0x000fe20003800000 */
[----:B------:R-:W-:Y:S01]  /*0040*/  BSSY B0, `(.L_x_0) ;  /* 0x000000f000007945 */ /* 0x000fe20003800000 */
[--C-:B0-----:R-:W-:Y:S02]  /*0050*/  SHF.R.U32.HI R0, RZ, 0x5, R3.reuse ;  /* 0x00000005ff007819 */ /* 0x101fe40000011603 */
[----:B------:R-:W-:-:S03]  /*0060*/  SHF.R.U32.HI R3, RZ, 0x7, R3 ;  /* 0x00000007ff037819 */ /* 0x000fc60000011603 */
[----:B------:R-:W0:Y:S04]  /*0070*/  SHFL.IDX PT, R2, R0, RZ, 0x1f ;  /* 0x00001fff00027589 */ /* 0x000e2800000e0000 */
[----:B------:R1:W2:Y:S01]  /*0080*/  SHFL.IDX PT, R5, R3, RZ, 0x1f ;  /* 0x00001fff03057589 */ /* 0x0002a200000e0000 */
[----:B0-----:R-:W-:-:S13]  /*0090*/  ISETP.NE.OR P0, PT, R2, RZ, !P0 ;  /* 0x000000ff0200720c */ /* 0x001fda0004705670 */
[----:B-12---:R-:W-:Y:S05]  /*00a0*/  @P0 BRA `(.L_x_1) ;  /* 0x0000000000200947 */ /* 0x006fea0003800000 */
[----:B------:R-:W-:Y:S02]  /*00b0*/  ULDC.64 UR4, c[0x0][0x198] ;  /* 0x0000660000047ab9 */ /* 0x000fe40000000a00 */
[----:B------:R-:W-:Y:S02]  /*00c0*/  UIADD3 UR6, UP0, UR4, 0xf0, URZ ;  /* 0x000000f004067890 */ /* 0x000fe4000ff1e03f */
[----:B------:R-:W-:Y:S02]  /*00d0*/  UIADD3 UR4, UP1, UR4, 0x1f0, URZ ;  /* 0x000001f004047890 */ /* 0x000fe4000ff3e03f */
[----:B------:R-:W-:Y:S02]  /*00e0*/  UIADD3.X UR7, URZ, UR5, URZ, UP0, !UPT ;  /* 0x000000053f077290 */ /* 0x000fe400087fe43f */
[----:B------:R-:W-:-:S07]  /*00f0*/  UIADD3.X UR5, URZ, UR5, URZ, UP1, !UPT ;  /* 0x000000053f057290 */ /* 0x000fce0008ffe43f */
[----:B------:R0:W-:Y:S02]  /*0100*/  UTMACCTL.PF [UR6] ;  /* 0x00000000060079b9 */ /* 0x0001e40008040000 */
[----:B------:R0:W-:Y:S02]  /*0110*/  UTMACCTL.PF [UR4] ;  /* 0x00000000040079b9 */ /* 0x0001e40008040000 */
[----:B0-----:R-:W-:Y:S01]  /*0120*/  NOP ;  /* 0x0000000000007918 */ /* 0x001fe20000000000 */
.L_x_1:
[----:B------:R-:W-:Y:S05]  /*0130*/  BSYNC B0 ;  /* 0x0000000000007941 */ /* 0x000fea0003800000 */
.L_x_0:
[----:B------:R-:W0:Y:S02]  /*0140*/  SHFL.IDX PT, R3, R0, RZ, 0x1f ;  /* 0x00001fff00037589 */ /* 0x000e2400000e0000 */
[----:B0-----:R-:W-:-:S13]  /*0150*/  ISETP.NE.AND P0, PT, R3, RZ, PT ;  /* 0x000000ff0300720c */ /* 0x001fda0003f05270 */
[----:B------:R-:W-:Y:S05]  /*0160*/  @P0 BRA `(.L_x_2) ;  /* 0x0000000000600947 */ /* 0x000fea0003800000 */
[----:B------:R-:W0:Y:S01]  /*0170*/  S2UR UR8, SR_CgaCtaId ;  /* 0x00000000000879c3 */ /* 0x000e220000008800 */
[----:B------:R-:W-:Y:S01]  /*0180*/  UMOV UR4, 0x400 ;  /* 0x0000040000047882 */ /* 0x000fe20000000000 */
[----:B------:R-:W-:Y:S01]  /*0190*/  UMOV UR5, 0x1 ;  /* 0x0000000100057882 */ /* 0x000fe20000000000 */
[----:B------:R-:W-:Y:S01]  /*01a0*/  UMOV UR6, 0x100 ;  /* 0x0000010000067882 */ /* 0x000fe20000000000 */
[----:B------:R-:W-:Y:S01]  /*01b0*/  ELECT P0, URZ, PT ;  /* 0x00000000003f782f */ /* 0x000fe20003800000 */
[----:B------:R-:W-:-:S04]  /*01c0*/  UIADD3 UR6, -UR6, 0x100000, URZ ;  /* 0x0010000006067890 */ /* 0x000fc8000fffe13f */
[----:B------:R-:W-:Y:S02]  /*01d0*/  USHF.L.U32 UR7, UR6, 0xb, URZ ;  /* 0x0000000b06077899 */ /* 0x000fe4000800063f */
[----:B------:R-:W-:Y:S02]  /*01e0*/  USHF.L.U32 UR6, UR6, 0x1, URZ ;  /* 0x0000000106067899 */ /* 0x000fe4000800063f */
[----:B0-----:R-:W-:Y:S02]  /*01f0*/  ULEA UR8, UR8, UR4, 0x18 ;  /* 0x0000000408087291 */ /* 0x001fe4000f8ec03f */
[----:B------:R-:W-:-:S04]  /*0200*/  UIADD3 UR4, -UR5, 0x100000, URZ ;  /* 0x0010000005047890 */ /* 0x000fc8000fffe13f */
[----:B------:R-:W-:Y:S02]  /*0210*/  USHF.L.U32 UR5, UR4, 0xb, URZ ;  /* 0x0000000b04057899 */ /* 0x000fe4000800063f */
[----:B------:R-:W-:Y:S01]  /*0220*/  USHF.L.U32 UR4, UR4, 0x1, URZ ;  /* 0x0000000104047899 */ /* 0x000fe2000800063f */
[----:B------:R-:W0:Y:S11]  /*0230*/  FENCE.VIEW.ASYNC.S ;  /* 0x00000000000073c6 */ /* 0x000e360000000000 */
[----:B0-----:R0:W1:Y:S01]  /*0240*/  SYNCS.EXCH.64 URZ, [UR8], UR4 ;  /* 0x00000004083f75b2 */ /* 0x0010620008000100 */
[----:B------:R0:W2:Y:S01]  /*0250*/  SYNCS.EXCH.64 URZ, [UR8+0x28], UR6 ;  /* 0x00002806083f75b2 */ /* 0x0000a20008000100 */
[----:B------:R0:W3:Y:S01]  /*0260*/  SYNCS.EXCH.64 URZ, [UR8+0x8], UR4 ;  /* 0x00000804083f75b2 */ /* 0x0000e20008000100 */
[----:B------:R0:W4:Y:S01]  /*0270*/  SYNCS.EXCH.64 URZ, [UR8+0x30], UR6 ;  /* 0x00003006083f75b2 */ /* 0x0001220008000100 */
[----:B------:R0:W0:Y:S01]  /*0280*/  SYNCS.EXCH.64 URZ, [UR8+0x10], UR4 ;  /* 0x00001004083f75b2 */ /* 0x0000220008000100 */
[----:B------:R0:W0:Y:S01]  /*0290*/  SYNCS.EXCH.64 URZ, [UR8+0x38], UR6 ;  /* 0x00003806083f75b2 */ /* 0x0000220008000100 */
[----:B------:R0:W0:Y:S01]  /*02a0*/  SYNCS.EXCH.64 URZ, [UR8+0x18], UR4 ;  /* 0x00001804083f75b2 */ /* 0x0000220008000100 */
[----:B------:R0:W0:Y:S01]  /*02b0*/  SYNCS.EXCH.64 URZ, [UR8+0x40], UR6 ;  /* 0x00004006083f75b2 */ /* 0x0000220008000100 */
[----:B------:R0:W0:Y:S01]  /*02c0*/  SYNCS.EXCH.64 URZ, [UR8+0x20], UR4 ;  /* 0x00002004083f75b2 */ /* 0x0000220008000100 */
[----:B------:R0:W0:Y:S01]  /*02d0*/  SYNCS.EXCH.64 URZ, [UR8+0x48], UR6 ;  /* 0x00004806083f75b2 */ /* 0x0000220008000100 */
[----:B------:R-:W-:Y:S01]  /*02e0*/  NOP ;  /* 0x0000000000007918 */ /* 0x000fe20000000000 */
.L_x_2:
[----:B------:R-:W5:Y:S01]  /*02f0*/  SHFL.IDX PT, R0, R0, RZ, 0x1f ;  /* 0x00001fff00007589 */ /* 0x000f6200000e0000 */
[----:B------:R-:W1:Y:S01]  /*0300*/  LDC R3, c[0x0][0x65c] ;  /* 0x00019700ff037b82 */ /* 0x000e620000000800 */
[----:B------:R-:W-:Y:S02]  /*0310*/  ELECT P0, URZ, PT ;  /* 0x00000000003f782f */ /* 0x000fe40003800000 */
[C---:B------:R-:W-:Y:S01]  /*0320*/  ISETP.NE.AND P2, PT, R5.reuse, RZ, PT ;  /* 0x000000ff0500720c */ /* 0x040fe20003f45270 */
[----:B------:R-:W2:Y:S01]  /*0330*/  S2R R6, SR_CTAID.Y ;  /* 0x0000000000067919 */ /* 0x000ea20000002600 */
[----:B0-----:R-:W-:Y:S01]  /*0340*/  UMOV UR4, 0x20 ;  /* 0x0000002000047882 */ /* 0x001fe20000000000 */
[----:B------:R-:W-:Y:S01]  /*0350*/  VIADD R7, R5, 0xffffffff ;  /* 0xffffffff05077836 */ /* 0x000fe20000000000 */
[----:B------:R-:W-:Y:S01]  /*0360*/  NOP ;  /* 0x0000000000007918 */ /* 0x000fe20000000000 */
[----:B------:R-:W0:Y:S01]  /*0370*/  S2R R4, SR_CTAID.X ;  /* 0x0000000000047919 */ /* 0x000e220000002500 */
[----:B------:R-:W-:-:S02]  /*0380*/  NOP ;  /* 0x0000000000007918 */ /* 0x000fc40000000000 */
[----:B------:R-:W-:Y:S02]  /*0390*/  ISETP.GE.U32.AND P1, PT, R7, 0x2, PT ;  /* 0x000000020700780c */ /* 0x000fe40003f26070 */
[----:B-----5:R-:W-:Y:S02]  /*03a0*/  ISETP.NE.OR P0, PT, R0, RZ, !P0 ;  /* 0x000000ff0000720c */ /* 0x020fe40004705670 */
[----:B-1----:R-:W-:Y:S02]  /*03b0*/  ISETP.NE.AND P3, PT, R3, 0x1, PT ;  /* 0x000000010300780c */ /* 0x002fe40003f65270 */
[----:B------:R-:W-:-:S04]  /*03c0*/  SHF.R.S32.HI R3, RZ, 0x1f, R2 ;  /* 0x0000001fff037819 */ /* 0x000fc80000011402 */
[----:B------:R-:W-:-:S04]  /*03d0*/  LEA.HI R3, R3, R2, RZ, 0x2 ;  /* 0x0000000203037211 */ /* 0x000fc800078f10ff */
[----:B------:R-:W-:Y:S01]  /*03e0*/  LOP3.LUT R3, R3, 0xfffffffc, RZ, 0xc0, !PT ;  /* 0xfffffffc03037812 */ /* 0x000fe200078ec0ff */
[----:B------:R-:W-:Y:S01]  /*03f0*/  VOTEU.ALL UP0, P0 ;  /* 0x00000000003f7886 */ /* 0x000fe20000000000 */
[----:B------:R-:W-:Y:S01]  /*0400*/  VOTEU.ALL UP1, P0 ;  /* 0x00000000003f7886 */ /* 0x000fe20000020000 */
[----:B------:R-:W0:Y:S01]  /*0410*/  @P3 LDC R9, c[0x0][0x10] ;  /* 0x00000400ff093b82 */ /* 0x000e220000000800 */
[----:B------:R-:W-:Y:S02]  /*0420*/  @P3 IMAD.MOV.U32 R13, RZ, RZ, RZ ;  /* 0x000000ffff0d3224 */ /* 0x000fe400078e00ff */
[----:B------:R-:W-:Y:S01]  /*0430*/  IMAD.IADD R0, R2, 0x1, -R3 ;  /* 0x0000000102007824 */ /* 0x000fe200078e0a03 */
[----:B------:R-:W-:Y:S01]  /*0440*/  @!UP0 UMOV UR6, 0x400 ;  /* 0x0000040000068882 */ /* 0x000fe20000000000 */
[----:B------:R-:W-:-:S04]  /*0450*/  @!UP0 UIADD3 UR4, -UR4, 0x100000, URZ ;  /* 0x0010000004048890 */ /* 0x000fc8000fffe13f */
[----:B------:R-:W-:Y:S02]  /*0460*/  @!UP0 USHF.L.U32 UR5, UR4, 0xb, URZ ;  /* 0x0000000b04058899 */ /* 0x000fe4000800063f */
[----:B------:R-:W-:Y:S01]  /*0470*/  @!UP0 USHF.L.U32 UR4, UR4, 0x1, URZ ;  /* 0x0000000104048899 */ /* 0x000fe2000800063f */
[----:B--2---:R-:W-:Y:S01]  /*0480*/  @P3 IMAD.MOV.U32 R2, RZ, RZ, R6 ;  /* 0x000000ffff023224 */ /* 0x004fe200078e0006 */
[----:B------:R-:W1:Y:S01]  /*0490*/  @!UP0 S2UR UR7, SR_CgaCtaId ;  /* 0x00000000000789c3 */ /* 0x000e620000008800 */
[----:B------:R-:W-:-:S07]  /*04a0*/  @P3 IMAD.MOV.U32 R3, RZ, RZ, RZ ;  /* 0x000000ffff033224 */ /* 0x000fce00078e00ff */
[----:B------:R-:W2:Y:S01]  /*04b0*/  @!P3 LDC R11, c[0x0][0xc] ;  /* 0x00000300ff0bbb82 */ /* 0x000ea20000000800 */
[----:B0-----:R-:W-:-:S04]  /*04c0*/  @P3 IMAD.WIDE.U32 R8, R4, R9, R2 ;  /* 0x0000000904083225 */ /* 0x001fc800078e0002 */
[----:B------:R-:W-:Y:S02]  /*04d0*/  @P3 IMAD.MOV.U32 R12, RZ, RZ, R8 ;  /* 0x000000ffff0c3224 */ /* 0x000fe400078e0008 */
[----:B------:R-:W-:Y:S01]  /*04e0*/  @P3 IMAD.IADD R18, R9, 0x1, R13 ;  /* 0x0000000109123824 */ /* 0x000fe200078e020d */
[----:B-1----:R-:W-:Y:S01]  /*04f0*/  @!UP0 ULEA UR6, UR7, UR6, 0x18 ;  /* 0x0000000607068291 */ /* 0x002fe2000f8ec03f */
[----:B------:R-:W-:Y:S01]  /*0500*/  VOTEU.ALL UP0, P0 ;  /* 0x00000000003f7886 */ /* 0x000fe20000000000 */
[----:B------:R-:W-:-:S04]  /*0510*/  ISETP.NE.AND P0, PT, R0, 0x3, PT ;  /* 0x000000030000780c */ /* 0x000fc80003f05270 */
[----:B------:R-:W-:-:S04]  /*0520*/  ISETP.EQ.OR P0, PT, R0, RZ, !P0 ;  /* 0x000000ff0000720c */ /* 0x000fc80004702670 */
[----:B------:R-:W-:Y:S01]  /*0530*/  ISETP.EQ.AND P0, PT, R5, RZ, P0 ;  /* 0x000000ff0500720c */ /* 0x000fe20000702270 */
[----:B------:R-:W-:Y:S01]  /*0540*/  IMAD.MOV.U32 R5, RZ, RZ, RZ ;  /* 0x000000ffff057224 */ /* 0x000fe200078e00ff */
[----:B------:R-:W0:Y:S02]  /*0550*/  FENCE.VIEW.ASYNC.S ;  /* 0x00000000000073c6 */ /* 0x000e240000000000 */
[----:B0-----:R0:W3:Y:S01]  /*0560*/  @!UP0 SYNCS.EXCH.64 URZ, [UR6+0x60], UR4 ;  /* 0x00006004063f85b2 */ /* 0x0010e20008000100 */
[----:B------:R-:W-:Y:S01]  /*0570*/  SEL R19, RZ, 0x1, !P0 ;  /* 0x00000001ff137807 */ /* 0x000fe20004000000 */
[----:B--2---:R-:W-:-:S03]  /*0580*/  @!P3 IMAD.WIDE.U32 R2, R11, R6, R4 ;  /* 0x000000060b02b225 */ /* 0x004fc600078e0004 */
[----:B------:R-:W-:Y:S01]  /*0590*/  SEL R19, R19, 0x2, P1 ;  /* 0x0000000213137807 */ /* 0x000fe20000800000 */
[----:B------:R-:W-:Y:S02]  /*05a0*/  @!P3 IMAD.MOV.U32 R12, RZ, RZ, R2 ;  /* 0x000000ffff0cb224 */ /* 0x000fe400078e0002 */
[----:B------:R-:W-:-:S03]  /*05b0*/  @!P3 IMAD.MOV.U32 R18, RZ, RZ, R3 ;  /* 0x000000ffff12b224 */ /* 0x000fc600078e0003 */
[----:B------:R0:W-:Y:S04]  /*05c0*/  STL [R1+0x404], R12 ;  /* 0x0004040c01007387 */ /* 0x0001e80000100800 */
[----:B------:R0:W-:Y:S01]  /*05d0*/  STL [R1+0x400], R18 ;  /* 0x0004001201007387 */ /* 0x0001e20000100800 */
[----:B------:R0:W3:Y:S01]  /*05e0*/  @!UP1 SYNCS.EXCH.64 URZ, [UR6+0x68], UR4 ;  /* 0x00006804063f95b2 */ /* 0x0000e20008000100 */
[----:B------:R-:W-:Y:S01]  /*05f0*/  NOP ;  /* 0x0000000000007918 */ /* 0x000fe20000000000 */
[----:B---34-:R-:W-:Y:S06]  /*0600*/  BAR.SYNC.DEFER_BLOCKING 0x0 ;  /* 0x0000000000007b1d */ /* 0x018fec0000010000 */
[----:B------:R-:W-:Y:S05]  /*0610*/  @!P2 BRA `(.L_x_3) ;  /* 0x000001cc0038a947 */ /* 0x000fea0003800000 */
[----:B------:R-:W-:-:S13]  /*0620*/  ISETP.GT.U32.AND P0, PT, R7, 0x1, PT ;  /* 0x000000010700780c */ /* 0x000fda0003f04070 */
[----:B0-----:R-:W-:Y:S05]  /*0630*/  @P0 EXIT ;  /* 0x000000000000094d */ /* 0x001fea0003800000 */
[----:B------:R-:W-:Y:S01]  /*0640*/  ULDC.64 UR4, c[0x0][0x650] ;  /* 0x0001940000047ab9 */ /* 0x000fe20000000a00 */
[----:B------:R-:W-:Y:S01]  /*0650*/  PRMT R0, RZ, 0x7610, R0 ;  /* 0x00007610ff007816 */ /* 0x000fe20000000000 */
[----:B------:R-:W-:Y:S01]  /*0660*/  IMAD.MOV.U32 R152, RZ, RZ, -0x1 ;  /* 0xffffffffff987424 */ /* 0x000fe200078e00ff */
[----:B------:R-:W-:Y:S01]  /*0670*/  ISETP.GE.U32.AND P0, PT, R12, UR4, PT ;  /* 0x000000040c007c0c */ /* 0x000fe2000bf06070 */
[----:B------:R-:W-:Y:S02]  /*0680*/  IMAD.MOV.U32 R23, RZ, RZ, -0x1 ;  /* 0xffffffffff177424 */ /* 0x000fe400078e00ff */
[----:B------:R-:W-:Y:S01]  /*0690*/  IMAD.MOV.U32 R22, RZ, RZ, -0x1 ;  /* 0xffffffffff167424 */ /* 0x000fe200078e00ff */
[----:B------:R-:W-:-:S13]  /*06a0*/  ISETP.GE.U32.AND.EX P0, PT, R18, UR5, PT, P0 ;  /* 0x0000000512007c0c */ /* 0x000fda000bf06100 */
[----:B------:R-:W-:Y:S05]  /*06b0*/  @P0 BRA `(.L_x_4) ;  /* 0x0000000400600947 */ /* 0x000fea0003800000 */
[----:B------:R-:W0:Y:S01]  /*06c0*/  LDC.64 R14, c[0x0][0x628] ;  /* 0x00018a00ff0e7b82 */ /* 0x000e220000000a00 */
[----:B------:R-:W-:Y:S02]  /*06d0*/  IMAD.MOV.U32 R2, RZ, RZ, R12 ;  /* 0x000000ffff027224 */ /* 0x000fe400078e000c */
[----:B------:R-:W-:-:S05]  /*06e0*/  IMAD.MOV.U32 R3, RZ, RZ, R18 ;  /* 0x000000ffff037224 */ /* 0x000fca00078e0012 */
[----:B------:R-:W1:Y:S08]  /*06f0*/  LDC R0, c[0x0][0x630] ;  /* 0x00018c00ff007b82 */ /* 0x000e700000000800 */
[----:B------:R-:W2:Y:S01]  /*0700*/  LDC.64 R16, c[0x0][0x620] ;  /* 0x00018800ff107b82 */ /* 0x000ea20000000a00 */
[----:B0-----:R-:W-:-:S04]  /*0710*/  ISETP.NE.U32.AND P0, PT, R14, RZ, PT ;  /* 0x000000ff0e00720c */ /* 0x001fc80003f05070 */
[----:B------:R-:W-:-:S13]  /*0720*/  ISETP.NE.AND.EX P0, PT, R15, RZ, PT, P0 ;  /* 0x000000ff0f00720c */ /* 0x000fda0003f05300 */
[----:B-12---:R-:W-:Y:S05]  /*0730*/  @!P0 BRA `(.L_x_5) ;  /* 0x0000000000288947 */ /* 0x006fea0003800000 */
[----:B------:R-:W0:Y:S02]  /*0740*/  LDC R7, c[0x0][0x634] ;  /* 0x00018d00ff077b82 */ /* 0x000e240000000800 */
[----:B0-----:R-:W-:-:S05]  /*0750*/  IADD3 R7, P0, R12, R7, RZ ;  /* 0x000000070c077210 */ /* 0x001fca0007f1e0ff */
[----:B------:R-:W-:-:S04]  /*0760*/  IMAD.X R13, RZ, RZ, R18, P0 ;  /* 0x000000ffff0d7224 */ /* 0x000fc800000e0612 */
[----:B------:R-:W-:-:S04]  /*0770*/  IMAD.WIDE.U32 R2, R13, R14, RZ ;  /* 0x0000000e0d027225 */ /* 0x000fc800078e00ff */
[----:B------:R-:W-:-:S04]  /*0780*/  IMAD.WIDE.U32 R8, P0, R7, R15, R2 ;  /* 0x0000000f07087225 */ /* 0x000fc80007800002 */
[----:B------:R-:W-:-:S04]  /*0790*/  IMAD.WIDE.U32 R2, R7, R14, RZ ;  /* 0x0000000e07027225 */ /* 0x000fc800078e00ff */
[----:B------:R-:W-:Y:S01]  /*07a0*/  IMAD.X R11, RZ, RZ, RZ, P0 ;  /* 0x000000ffff0b7224 */ /* 0x000fe200000e06ff */
[----:B------:R-:W-:Y:S01]  /*07b0*/  IADD3 RZ, P0, R3, R8, RZ ;  /* 0x0000000803ff7210 */ /* 0x000fe20007f1e0ff */
[----:B------:R-:W-:-:S04]  /*07c0*/  IMAD.MOV.U32 R10, RZ, RZ, R9 ;  /* 0x000000ffff0a7224 */ /* 0x000fc800078e0009 */
[----:B------:R-:W-:-:S08]  /*07d0*/  IMAD.WIDE.U32.X R2, R13, R15, R10, P0 ;  /* 0x0000000f0d027225 */ /* 0x000fd000000e040a */
.L_x_5:
[-CC-:B------:R-:W-:Y:S01]  /*07e0*/  SHF.R.U64 R22, R2, R0.reuse, R3.reuse ;  /* 0x0000000002167219 */ /* 0x180fe20000001203 */
[----:B------:R-:W0:Y:S01]  /*07f0*/  LDC.64 R20, c[0x0][0x640] ;  /* 0x00019000ff147b82 */ /* 0x000e220000000a00 */
[----:B------:R-:W-:Y:S01]  /*0800*/  SHF.R.U32.HI R2, RZ, R0, R3 ;  /* 0x00000000ff027219 */ /* 0x000fe20000011603 */
[----:B------:R-:W-:Y:S01]  /*0810*/  ULDC UR4, c[0x0][0x150] ;  /* 0x0000540000047ab9 */ /* 0x000fe20000000800 */
[----:B------:R-:W-:Y:S01]  /*0820*/  I2FP.F32.U32 R0, R4 ;  /* 0x0000000400007245 */ /* 0x000fe20000201000 */
[----:B------:R-:W-:Y:S01]  /*0830*/  IMAD.MOV.U32 R3, RZ, RZ, R18 ;  /* 0x000000ffff037224 */ /* 0x000fe200078e0012 */
[----:B------:R-:W-:-:S03]  /*0840*/  IADD3 R7, P0, RZ, -R22, RZ ;  /* 0x80000016ff077210 */ /* 0x000fc60007f1e0ff */
[----:B------:R-:W1:Y:S01]  /*0850*/  LDC R10, c[0x0][0x618] ;  /* 0x00018600ff0a7b82 */ /* 0x000e620000000800 */
[----:B------:R-:W-:Y:S01]  /*0860*/  FMUL R0, R0, UR4 ;  /* 0x0000000400007c20 */ /* 0x000fe20008400000 */
[----:B------:R-:W-:Y:S01]  /*0870*/  IMAD.X R9, RZ, RZ, ~R2, P0 ;  /* 0x000000ffff097224 */ /* 0x000fe200000e0e02 */
[----:B------:R-:W-:Y:S01]  /*0880*/  ULDC UR4, c[0x0][0x154] ;  /* 0x0000550000047ab9 */ /* 0x000fe20000000800 */
[----:B------:R-:W-:Y:S02]  /*0890*/  IMAD.MOV.U32 R2, RZ, RZ, R12 ;  /* 0x000000ffff027224 */ /* 0x000fe400078e000c */
[-C--:B------:R-:W-:Y:S01]  /*08a0*/  IMAD R8, R9, R16.reuse, RZ ;  /* 0x0000001009087224 */ /* 0x080fe200078e02ff */
[----:B------:R-:W2:Y:S01]  /*08b0*/  F2I.U32.TRUNC.NTZ R0, R0 ;  /* 0x0000000000007305 */ /* 0x000ea2000020f000 */
[----:B------:R-:W3:Y:S01]  /*08c0*/  LDC R5, c[0x0][0x144] ;  /* 0x00005100ff057b82 */ /* 0x000ee20000000800 */
[----:B------:R-:W-:-:S04]  /*08d0*/  IMAD.WIDE.U32 R2, R7, R16, R2 ;  /* 0x0000001007027225 */ /* 0x000fc800078e0002 */
[----:B------:R-:W-:Y:S02]  /*08e0*/  IMAD R7, R7, R17, R8 ;  /* 0x0000001107077224 */ /* 0x000fe400078e0208 */
[----:B------:R-:W-:Y:S01]  /*08f0*/  IMAD.MOV.U32 R8, RZ, RZ, 0x1 ;  /* 0x00000001ff087424 */ /* 0x000fe200078e00ff */
[----:B------:R-:W4:Y:S01]  /*0900*/  LDC R14, c[0x0][0x608] ;  /* 0x00018200ff0e7b82 */ /* 0x000f220000000800 */
[----:B------:R-:W-:Y:S01]  /*0910*/  IMAD.IADD R7, R3, 0x1, R7 ;  /* 0x0000000103077824 */ /* 0x000fe200078e0207 */
[----:B0-----:R-:W-:Y:S01]  /*0920*/  ISETP.NE.U32.AND P0, PT, R20, RZ, PT ;  /* 0x000000ff1400720c */ /* 0x001fe20003f05070 */
[----:B--2---:R-:W-:-:S03]  /*0930*/  IMAD.MOV R3, RZ, RZ, -R0 ;  /* 0x000000ffff037224 */ /* 0x004fc600078e0a00 */
[----:B------:R-:W-:Y:S02]  /*0940*/  ISETP.NE.AND.EX P0, PT, R21, RZ, PT, P0 ;  /* 0x000000ff1500720c */ /* 0x000fe40003f05300 */
[----:B------:R-:W0:Y:S01]  /*0950*/  LDC R9, c[0x0][0x658] ;  /* 0x00019600ff097b82 */ /* 0x000e220000000800 */
[--C-:B-1----:R-:W-:Y:S02]  /*0960*/  SHF.R.U64 R12, R2, R10, R7.reuse ;  /* 0x0000000a020c7219 */ /* 0x102fe40000001207 */
[----:B------:R-:W-:Y:S02]  /*0970*/  I2FP.F32.U32 R2, R6 ;  /* 0x0000000600027245 */ /* 0x000fe40000201000 */
[----:B------:R-:W-:-:S03]  /*0980*/  SHF.R.U32.HI R7, RZ, R10, R7 ;  /* 0x0000000aff077219 */ /* 0x000fc60000011607 */
[----:B------:R-:W1:Y:S01]  /*0990*/  LDC R13, c[0x0][0x148] ;  /* 0x00005200ff0d7b82 */ /* 0x000e620000000800 */
[----:B---3--:R-:W-:Y:S02]  /*09a0*/  IMAD R0, R5, R3, R4 ;  /* 0x0000000305007224 */ /* 0x008fe400078e0204 */
[----:B------:R-:W-:Y:S01]  /*09b0*/  FMUL R3, R2, UR4 ;  /* 0x0000000402037c20 */ /* 0x000fe20008400000 */
[----:B------:R-:W-:-:S03]  /*09c0*/  IMAD.MOV.U32 R2, RZ, RZ, -0x1 ;  /* 0xffffffffff027424 */ /* 0x000fc600078e00ff */
[----:B------:R2:W3:Y:S01]  /*09d0*/  F2I.U32.TRUNC.NTZ R11, R3 ;  /* 0x00000003000b7305 */ /* 0x0004e2000020f000 */
[----:B------:R-:W1:Y:S01]  /*09e0*/  LDC R17, c[0x0][0x600] ;  /* 0x00018000ff117b82 */ /* 0x000e620000000800 */
[-CC-:B----4-:R-:W-:Y:S02]  /*09f0*/  SHF.R.U64 R25, R12, R14.reuse, R7.reuse ;  /* 0x0000000e0c197219 */ /* 0x190fe40000001207 */
[----:B------:R-:W-:-:S05]  /*0a00*/  SHF.R.U32.HI R4, RZ, R14, R7 ;  /* 0x0000000eff047219 */ /* 0x000fca0000011607 */
[----:B------:R-:W4:Y:S01]  /*0a10*/  LDC R16, c[0x0][0x648] ;  /* 0x00019200ff107b82 */ /* 0x000f220000000800 */
[-CC-:B0-----:R-:W-:Y:S02]  /*0a20*/  SHF.R.U64 R14, R25, R9.reuse, R4.reuse ;  /* 0x00000009190e7219 */ /* 0x181fe40000001204 */
[-C--:B------:R-:W-:Y:S02]  /*0a30*/  SHF.L.U32 R2, R2, R9.reuse, RZ ;  /* 0x0000000902027219 */ /* 0x080fe400000006ff */
[-C--:B------:R-:W-:Y:S02]  /*0a40*/  SHF.R.U32.HI R4, RZ, R9.reuse, R4 ;  /* 0x00000009ff047219 */ /* 0x080fe40000011604 */
[----:B------:R-:W-:Y:S01]  /*0a50*/  LOP3.LUT R10, RZ, R2, RZ, 0x33, !PT ;  /* 0x00000002ff0a7212 */ /* 0x000fe200078e33ff */
[----:B------:R-:W0:Y:S01]  /*0a60*/  LDC R23, c[0x0][0x638] ;  /* 0x00018e00ff177b82 */ /* 0x000e220000000800 */
[----:B------:R-:W-:Y:S01]  /*0a70*/  SHF.L.U32 R7, R8, R9, RZ ;  /* 0x0000000908077219 */ /* 0x000fe200000006ff */
[----:B------:R-:W-:-:S02]  /*0a80*/  IMAD.MOV.U32 R2, RZ, RZ, R14 ;  /* 0x000000ffff027224 */ /* 0x000fc400078e000e */
[----:B--2---:R-:W-:-:S04]  /*0a90*/  IMAD.MOV.U32 R3, RZ, RZ, R4 ;  /* 0x000000ffff037224 */ /* 0x004fc800078e0004 */
[----:B------:R-:W2:Y:S01]  /*0aa0*/  LDC R152, c[0x0][0x610] ;  /* 0x00018400ff987b82 */ /* 0x000ea20000000800 */
[----:B---3--:R-:W-:Y:S05]  /*0ab0*/  @!P0 BRA `(.L_x_6) ;  /* 0x0000000000288947 */ /* 0x008fea0003800000 */
[----:B------:R-:W3:Y:S02]  /*0ac0*/  LDC R9, c[0x0][0x64c] ;  /* 0x00019300ff097b82 */ /* 0x000ee40000000800 */
[----:B---3--:R-:W-:-:S05]  /*0ad0*/  IADD3 R9, P0, R14, R9, RZ ;  /* 0x000000090e097210 */ /* 0x008fca0007f1e0ff */
        /* <DEDUP_REMOVED lines=8> */
.L_x_6:
[----:B----4-:R-:W-:Y:S01]  /*0b60*/  SHF.R.U64 R2, R2, R16, R3 ;  /* 0x0000001002027219 */ /* 0x010fe20000001203 */
[----:B-1----:R-:W-:Y:S01]  /*0b70*/  VIADD R3, R17, 0xffffffff ;  /* 0xffffffff11037836 */ /* 0x002fe20000000000 */
[----:B------:R-:W-:Y:S01]  /*0b80*/  LOP3.LUT R10, R25, R10, RZ, 0xc0, !PT ;  /* 0x0000000a190a7212 */ /* 0x000fe200078ec0ff */
[----:B------:R-:W-:Y:S02]  /*0b90*/  IMAD.MOV R11, RZ, RZ, -R11 ;  /* 0x000000ffff0b7224 */ /* 0x000fe400078e0a0b */
[----:B------:R-:W-:Y:S01]  /*0ba0*/  IMAD.MOV R4, RZ, RZ, -R2 ;  /* 0x000000ffff047224 */ /* 0x000fe200078e0a02 */
[----:B------:R-:W-:Y:S01]  /*0bb0*/  LOP3.LUT R3, R12, R3, RZ, 0xc0, !PT ;  /* 0x000000030c037212 */ /* 0x000fe200078ec0ff */
[----:B------:R-:W-:Y:S02]  /*0bc0*/  IMAD R7, R7, R2, R10 ;  /* 0x0000000207077224 */ /* 0x000fe400078e020a */
[----:B------:R-:W-:Y:S02]  /*0bd0*/  @P3 IMAD R0, R13, R11, R6 ;  /* 0x0000000b0d003224 */ /* 0x000fe400078e0206 */
[----:B0-----:R-:W-:-:S02]  /*0be0*/  IMAD R2, R4, R23, R14 ;  /* 0x0000001704027224 */ /* 0x001fc400078e020e */
[----:B--2---:R-:W-:Y:S02]  /*0bf0*/  IMAD R152, R7, R152, R0 ;  /* 0x0000009807987224 */ /* 0x004fe400078e0200 */
[----:B------:R-:W-:Y:S02]  /*0c00*/  IMAD R3, R2, R17, R3 ;  /* 0x0000001102037224 */ /* 0x000fe400078e0203 */
[----:B------:R-:W-:-:S03]  /*0c10*/  IMAD.MOV.U32 R0, RZ, RZ, 0x1 ;  /* 0x00000001ff007424 */ /* 0x000fc600078e00ff */
[----:B------:R-:W-:Y:S02]  /*0c20*/  SEL R23, R3, R152, !P3 ;  /* 0x0000009803177207 */ /* 0x000fe40005800000 */
[----:B------:R-:W-:-:S07]  /*0c30*/  SEL R152, R152, R3, !P3 ;  /* 0x0000000398987207 */ /* 0x000fce0005800000 */
.L_x_4:
[----:B------:R-:W-:-:S08]  /*0c40*/  NOP ;  /* 0x0000000000007918 */ /* 0x000fd00000000000 */
[----:B------:R-:W0:Y:S02]  /*0c50*/  USETMAXREG.TRY_ALLOC.CTAPOOL UP0, 0xf0 ;  /* 0x000000f0000079c8 */ /* 0x000e240008000600 */
[----:B0-----:R-:W-:-:S13]  /*0c60*/  PLOP3.LUT P0, PT, PT, PT, UP0, 0x80, 0x0 ;  /* 0x000000000000781c */ /* 0x001fda0003f0f008 */
[----:B------:R-:W-:Y:S05]  /*0c70*/  @!P0 BRA `(.L_x_4) ;  /* 0xfffffffc00f08947 */ /* 0x000fea000383ffff */
[----:B------:R-:W-:Y:S01]  /*0c80*/  ULDC.64 UR4, c[0x0][0x598] ;  /* 0x0001660000047ab9 */ /* 0x000fe20000000a00 */
[----:B------:R-:W-:Y:S01]  /*0c90*/  ULDC.64 UR36, c[0x0][0x208] ;  /* 0x0000820000247ab9 */ /* 0x000fe20000000a00 */
[----:B------:R-:W-:-:S04]  /*0ca0*/  ISETP.NE.U32.AND P0, PT, RZ, UR4, PT ;  /* 0x00000004ff007c0c */ /* 0x000fc8000bf05070 */
[----:B------:R-:W-:-:S13]  /*0cb0*/  ISETP.NE.AND.EX P0, PT, RZ, UR5, PT, P0 ;  /* 0x00000005ff007c0c */ /* 0x000fda000bf05300 */
[----:B------:R-:W-:Y:S05]  /*0cc0*/  @!P0 BRA `(.L_x_7) ;  /* 0x00000000001c8947 */ /* 0x000fea0003800000 */
[----:B------:R-:W0:Y:S02]  /*0cd0*/  LDC.64 R2, c[0x0][0x598] ;  /* 0x00016600ff027b82 */ /* 0x000e240000000a00 */
[----:B0-----:R-:W2:Y:S02]  /*0ce0*/  LDG.E.64 R2, desc[UR36][R2.64] ;  /* 0x0000002402027981 */ /* 0x001ea4000c1e1b00 */
[----:B--2---:R-:W-:-:S04]  /*0cf0*/  ISETP.NE.U32.AND P0, PT, R2, RZ, PT ;  /* 0x000000ff0200720c */ /* 0x004fc80003f05070 */
[----:B------:R-:W-:-:S13]  /*0d00*/  ISETP.NE.AND.EX P0, PT, R3, RZ, PT, P0 ;  /* 0x000000ff0300720c */ /* 0x000fda0003f05300 */
[----:B------:R-:W-:Y:S05]  /*0d10*/  @!P0 BRA `(.L_x_7) ;  /* 0x0000000000088947 */ /* 0x000fea0003800000 */
[----:B------:R0:W5:Y:S01]  /*0d20*/  LD.E R17, desc[UR36][R2.64] ;  /* 0x0000002402117980 */ /* 0x000162000c101900 */
[----:B------:R-:W-:Y:S05]  /*0d30*/  BRA `(.L_x_8) ;  /* 0x0000000000247947 */ /* 0x000fea0003800000 */
.L_x_7:
[----:B------:R-:W-:Y:S02]  /*0d40*/  ULDC.64 UR4, c[0x0][0x588] ;  /* 0x0001620000047ab9 */ /* 0x000fe40000000a00 */
[----:B------:R-:W-:-:S04]  /*0d50*/  ISETP.NE.U32.AND P0, PT, RZ, UR4, PT ;  /* 0x00000004ff007c0c */ /* 0x000fc8000bf05070 */
[----:B------:R-:W-:-:S13]  /*0d60*/  ISETP.NE.AND.EX P0, PT, RZ, UR5, PT, P0 ;  /* 0x00000005ff007c0c */ /* 0x000fda000bf05300 */
[----:B------:R-:W-:Y:S05]  /*0d70*/  @!P0 BRA `(.L_x_9) ;  /* 0x00000000000c8947 */ /* 0x000fea0003800000 */
[----:B------:R-:W0:Y:S02]  /*0d80*/  LDC.64 R2, c[0x0][0x588] ;  /* 0x00016200ff027b82 */ /* 0x000e240000000a00 */
[----:B0-----:R1:W5:Y:S01]  /*0d90*/  LDG.E R17, desc[UR36][R2.64] ;  /* 0x0000002402117981 */ /* 0x001362000c1e1900 */
[----:B------:R-:W-:Y:S05]  /*0da0*/  BRA `(.L_x_8) ;  /* 0x0000000000087947 */ /* 0x000fea0003800000 */
.L_x_9:
[----:B------:R-:W-:Y:S02]  /*0db0*/  ULDC UR4, c[0x0][0x580] ;  /* 0x0001600000047ab9 */ /* 0x000fe40000000800 */
[----:B------:R-:W-:-:S07]  /*0dc0*/  IMAD.U32 R17, RZ, RZ, UR4 ;  /* 0x00000004ff117e24 */ /* 0x000fce000f8e00ff */
.L_x_8:
[----:B------:R-:W-:Y:S02]  /*0dd0*/  ULDC.64 UR4, c[0x0][0x5a0] ;  /* 0x0001680000047ab9 */ /* 0x000fe40000000a00 */
[----:B------:R-:W-:-:S04]  /*0de0*/  ISETP.NE.U32.AND P0, PT, RZ, UR4, PT ;  /* 0x00000004ff007c0c */ /* 0x000fc8000bf05070 */
[----:B------:R-:W-:-:S13]  /*0df0*/  ISETP.NE.AND.EX P0, PT, RZ, UR5, PT, P0 ;  /* 0x00000005ff007c0c */ /* 0x000fda000bf05300 */
[----:B------:R-:W-:Y:S05]  /*0e00*/  @!P0 BRA `(.L_x_10) ;  /* 0x00000000001c8947 */ /* 0x000fea0003800000 */
[----:B01----:R-:W0:Y:S02]  /*0e10*/  LDC.64 R2, c[0x0][0x5a0] ;  /* 0x00016800ff027b82 */ /* 0x003e240000000a00 */
[----:B0-----:R-:W2:Y:S02]  /*0e20*/  LDG.E.64 R2, desc[UR36][R2.64] ;  /* 0x0000002402027981 */ /* 0x001ea4000c1e1b00 */
[----:B--2---:R-:W-:-:S04]  /*0e30*/  ISETP.NE.U32.AND P0, PT, R2, RZ, PT ;  /* 0x000000ff0200720c */ /* 0x004fc80003f05070 */
[----:B------:R-:W-:-:S13]  /*0e40*/  ISETP.NE.AND.EX P0, PT, R3, RZ, PT, P0 ;  /* 0x000000ff0300720c */ /* 0x000fda0003f05300 */
[----:B------:R-:W-:Y:S05]  /*0e50*/  @!P0 BRA `(.L_x_10) ;  /* 0x0000000000088947 */ /* 0x000fea0003800000 */
[----:B------:R0:W5:Y:S01]  /*0e60*/  LD.E R18, desc[UR36][R2.64] ;  /* 0x0000002402127980 */ /* 0x000162000c101900 */
[----:B------:R-:W-:Y:S05]  /*0e70*/  BRA `(.L_x_11) ;  /* 0x0000000000247947 */ /* 0x000fea0003800000 */
.L_x_10:
[----:B------:R-:W-:Y:S02]  /*0e80*/  ULDC.64 UR4, c[0x0][0x590] ;  /* 0x0001640000047ab9 */ /* 0x000fe40000000a00 */
[----:B------:R-:W-:-:S04]  /*0e90*/  ISETP.NE.U32.AND P0, PT, RZ, UR4, PT ;  /* 0x00000004ff007c0c */ /* 0x000fc8000bf05070 */
[----:B------:R-:W-:-:S13]  /*0ea0*/  ISETP.NE.AND.EX P0, PT, RZ, UR5, PT, P0 ;  /* 0x00000005ff007c0c */ /* 0x000fda000bf05300 */
[----:B------:R-:W-:Y:S05]  /*0eb0*/  @!P0 BRA `(.L_x_12) ;  /* 0x00000000000c8947 */ /* 0x000fea0003800000 */
[----:B01----:R-:W0:Y:S02]  /*0ec0*/  LDC.64 R2, c[0x0][0x590] ;  /* 0x00016400ff027b82 */ /* 0x003e240000000a00 */
[----:B0-----:R1:W5:Y:S01]  /*0ed0*/  LDG.E R18, desc[UR36][R2.64] ;  /* 0x0000002402127981 */ /* 0x001362000c1e1900 */
[----:B------:R-:W-:Y:S05]  /*0ee0*/  BRA `(.L_x_11) ;  /* 0x0000000000087947 */ /* 0x000fea0003800000 */
.L_x_12:
[----:B------:R-:W-:Y:S02]  /*0ef0*/  ULDC UR4, c[0x0][0x584] ;  /* 0x0001610000047ab9 */ /* 0x000fe40000000800 */
[----:B------:R-:W-:-:S07]  /*0f00*/  IMAD.U32 R18, RZ, RZ, UR4 ;  /* 0x00000004ff127e24 */ /* 0x000fce000f8e00ff */
.L_x_11:
[----:B------:R-:W-:-:S13]  /*0f10*/  LOP3.LUT P0, RZ, R0, 0xff, RZ, 0xc0, !PT ;  /* 0x000000ff00ff7812 */ /* 0x000fda000780c0ff */
[----:B------:R-:W-:Y:S05]  /*0f20*/  @!P0 EXIT ;  /* 0x000000000000894d */ /* 0x000fea0003800000 */
[----:B------:R-:W-:Y:S01]  /*0f30*/  ULDC UR4, c[0x0][0x28c] ;  /* 0x0000a30000047ab9 */ /* 0x000fe20000000800 */
[----:B------:R-:W-:Y:S01]  /*0f40*/  ULDC.64 UR6, c[0x0][0x5c8] ;  /* 0x0001720000067ab9 */ /* 0x000fe20000000a00 */
[----:B------:R-:W-:Y:S02]  /*0f50*/  UIADD3 UR4, UR4, 0x3f, URZ ;  /* 0x0000003f04047890 */ /* 0x000fe4000fffe03f */
[----:B------:R-:W-:Y:S02]  /*0f60*/  USHF.L.U64.HI UR43, UR6, 0x7, UR7 ;  /* 0x00000007062b7899 */ /* 0x000fe40008010207 */
[----:B------:R-:W-:Y:S02]  /*0f70*/  USHF.R.S32.HI UR5, URZ, 0x1f, UR4 ;  /* 0x0000001f3f057899 */ /* 0x000fe40008011404 */
[----:B------:R-:W-:Y:S02]  /*0f80*/  USHF.L.U32 UR44, UR6, 0x7, URZ ;  /* 0x00000007062c7899 */ /* 0x000fe4000800063f */
[----:B------:R-:W-:-:S02]  /*0f90*/  ULEA.HI UR5, UR5, UR4, URZ, 0x6 ;  /* 0x0000000405057291 */ /* 0x000fc4000f8f303f */
[----:B------:R-:W-:Y:S02]  /*0fa0*/  USHF.L.U64.HI UR40, UR6, 0x3, UR7 ;  /* 0x0000000306287899 */ /* 0x000fe40008010207 */
[----:B------:R-:W-:Y:S02]  /*0fb0*/  USHF.L.U32 UR41, UR6, 0x3, URZ ;  /* 0x0000000306297899 */ /* 0x000fe4000800063f */
[----:B------:R-:W-:Y:S01]  /*0fc0*/  USHF.R.S32.HI UR42, URZ, 0x6, UR5 ;  /* 0x000000063f2a7899 */ /* 0x000fe20008011405 */
[----:B------:R-:W-:Y:S01]  /*0fd0*/  UMOV UR38, URZ ;  /* 0x0000003f00267c82 */ /* 0x000fe20008000000 */
[----:B------:R-:W-:-:S10]  /*0fe0*/  UMOV UR39, URZ ;  /* 0x0000003f00277c82 */ /* 0x000fd40008000000 */
.L_x_48:
[----:B------:R-:W2:Y:S01]  /*0ff0*/  S2R R0, SR_TID.X ;  /* 0x0000000000007919 */ /* 0x000ea20000002100 */
[----:B------:R-:W3:Y:S01]  /*1000*/  S2UR UR7, SR_CgaCtaId ;  /* 0x00000000000779c3 */ /* 0x000ee20000008800 */
[----:B------:R-:W-:Y:S02]  /*1010*/  UMOV UR6, 0x400 ;  /* 0x0000040000067882 */ /* 0x000fe40000000000 */
[----:B---3--:R-:W-:Y:S01]  /*1020*/  ULEA UR6, UR7, UR6, 0x18 ;  /* 0x0000000607067291 */ /* 0x008fe2000f8ec03f */
[----:B--2---:R-:W-:-:S04]  /*1030*/  LOP3.LUT R0, R0, 0x80, RZ, 0xc0, !PT ;  /* 0x0000008000007812 */ /* 0x004fc800078ec0ff */
[----:B------:R-:W-:-:S06]  /*1040*/  SHF.R.U32.HI R0, RZ, 0x7, R0 ;  /* 0x00000007ff007819 */ /* 0x000fcc0000011600 */
[----:B------:R-:W2:Y:S02]  /*1050*/  SHFL.IDX PT, R0, R0, RZ, 0x1f ;  /* 0x00001fff00007589 */ /* 0x000ea400000e0000 */
[----:B--2---:R-:W-:-:S13]  /*1060*/  R2UR UR4, R0 ;  /* 0x00000000000472ca */ /* 0x004fda00000e0000 */
[----:B------:R-:W-:-:S04]  /*1070*/  ULEA.HI UR5, UR4, UR4, URZ, 0x1 ;  /* 0x0000000404057291 */ /* 0x000fc8000f8f083f */
[----:B------:R-:W-:-:S04]  /*1080*/  ULOP3.LUT UR5, UR5, 0xffffe, URZ, 0xc0, !UPT ;  /* 0x000ffffe05057892 */ /* 0x000fc8000f8ec03f */
[----:B------:R-:W-:-:S03]  /*1090*/  UIADD3 UR5, UR4, -UR5, URZ ;  /* 0x8000000504057290 */ /* 0x000fc6000fffe03f */
[----:B------:R-:W-:Y:S01]  /*10a0*/  ULDC UR4, c[0x0][0x28c] ;  /* 0x0000a30000047ab9 */ /* 0x000fe20000000800 */
[----:B------:R-:W-:Y:S01]  /*10b0*/  ULEA UR5, UR5, UR6, 0xc ;  /* 0x0000000605057291 */ /* 0x000fe2000f8e603f */
[----:B------:R-:W-:-:S03]  /*10c0*/  ISETP.LT.AND P0, PT, RZ, UR4, PT ;  /* 0x00000004ff007c0c */ /* 0x000fc6000bf01270 */
[----:B------:R-:W-:-:S04]  /*10d0*/  UIADD3 UR5, UR5, 0x100, URZ ;  /* 0x0000010005057890 */ /* 0x000fc8000fffe03f */
[----:B------:R-:W-:-:S04]  /*10e0*/  USHF.R.U32.HI UR5, URZ, 0x4, UR5 ;  /* 0x000000043f057899 */ /* 0x000fc80008011605 */
[----:B------:R-:W-:Y:S02]  /*10f0*/  ULOP3.LUT UR45, UR5, 0x3fff, URZ, 0xc0, !UPT ;  /* 0x00003fff052d7892 */ /* 0x000fe4000f8ec03f */
[----:B------:R-:W-:Y:S10]  /*1100*/  @P0 BRA `(.L_x_13) ;  /* 0x0000000000400947 */ /* 0x000ff40003800000 */
[----:B------:R-:W-:Y:S01]  /*1110*/  MOV R0, 0x0 ;  /* 0x0000000000007802 */ /* 0x000fe20000000f00 */
[----:B------:R-:W-:Y:S01]  /*1120*/  ULDC.64 UR4, c[0x4][0x68] ;  /* 0x01001a0000047ab9 */ /* 0x000fe20000000a00 */
[----:B------:R-:W-:Y:S01]  /*1130*/  ULDC.64 UR6, c[0x4][0x8] ;  /* 0x0100020000067ab9 */ /* 0x000fe20000000a00 */
[----:B------:R-:W-:Y:S01]  /*1140*/  IMAD.U32 R4, RZ, RZ, UR4 ;  /* 0x00000004ff047e24 */ /* 0x000fe2000f8e00ff */
[----:B01----:R0:W1:Y:S01]  /*1150*/  LDC.64 R2, c[0x4][R0] ;  /* 0x0100000000027b82 */ /* 0x0030620000000a00 */
[----:B------:R-:W-:Y:S01]  /*1160*/  IMAD.U32 R5, RZ, RZ, UR5 ;  /* 0x00000005ff057e24 */ /* 0x000fe2000f8e00ff */
[----:B------:R-:W-:Y:S01]  /*1170*/  ULDC.64 UR4, c[0x4][0x70] ;  /* 0x01001c0000047ab9 */ /* 0x000fe20000000a00 */
[----:B------:R-:W-:Y:S02]  /*1180*/  IMAD.U32 R10, RZ, RZ, UR6 ;  /* 0x00000006ff0a7e24 */ /* 0x000fe4000f8e00ff */
[----:B------:R-:W-:Y:S02]  /*1190*/  IMAD.U32 R6, RZ, RZ, UR4 ;  /* 0x00000004ff067e24 */ /* 0x000fe4000f8e00ff */
[----:B------:R-:W-:-:S02]  /*11a0*/  IMAD.U32 R7, RZ, RZ, UR5 ;  /* 0x00000005ff077e24 */ /* 0x000fc4000f8e00ff */
[----:B------:R-:W-:Y:S02]  /*11b0*/  IMAD.U32 R11, RZ, RZ, UR7 ;  /* 0x00000007ff0b7e24 */ /* 0x000fe4000f8e00ff */
[----:B------:R-:W-:Y:S02]  /*11c0*/  IMAD.MOV.U32 R8, RZ, RZ, 0x1e1 ;  /* 0x000001e1ff087424 */ /* 0x000fe400078e00ff */
[----:B------:R-:W-:Y:S02]  /*11d0*/  IMAD.MOV.U32 R12, RZ, RZ, 0x1 ;  /* 0x00000001ff0c7424 */ /* 0x000fe400078e00ff */
[----:B0-----:R-:W-:-:S07]  /*11e0*/  IMAD.MOV.U32 R13, RZ, RZ, RZ ;  /* 0x000000ffff0d7224 */ /* 0x001fce00078e00ff */
[----:B------:R-:W-:-:S07]  /*11f0*/  LEPC R20, `(.L_x_13) ;  /* 0x000000001014794e */ /* 0x000fce0000000000 */
[----:B-1---5:R-:W-:Y:S05]  /*1200*/  CALL.ABS.NOINC R2 ;  /* 0x0000000002007343 */ /* 0x022fea0003c00000 */
.L_x_13:
[----:B------:R-:W-:-:S04]  /*1210*/  LOP3.LUT R0, R19, 0x1, RZ, 0xfc, !PT ;  /* 0x0000000113007812 */ /* 0x000fc800078efcff */
[----:B------:R-:W-:-:S13]  /*1220*/  ISETP.NE.AND P0, PT, R0, 0x3, PT ;  /* 0x000000030000780c */ /* 0x000fda0003f05270 */
[----:B------:R-:W-:Y:S05]  /*1230*/  @!P0 BRA `(.L_x_14) ;  /* 0x0000000000048947 */ /* 0x000fea0003800000 */
[----:B------:R-:W-:Y:S01]  /*1240*/  BPT.TRAP 0x1 ;  /* 0x000000040000795c */ /* 0x000fe20000300000 */
.L_x_14:
[----:B------:R-:W2:Y:S01]  /*1250*/  S2UR UR5, SR_CgaCtaId ;  /* 0x00000000000579c3 */ /* 0x000ea20000008800 */
[----:B------:R-:W-:Y:S01]  /*1260*/  UMOV UR4, 0x400 ;  /* 0x0000040000047882 */ /* 0x000fe20000000000 */
[----:B01----:R-:W-:Y:S02]  /*1270*/  IMAD.U32 R2, RZ, RZ, UR38 ;  /* 0x00000026ff027e24 */ /* 0x003fe4000f8e00ff */
[----:B------:R-:W-:-:S03]  /*1280*/  IMAD.U32 R3, RZ, RZ, UR39 ;  /* 0x00000027ff037e24 */ /* 0x000fc6000f8e00ff */
[----:B------:R-:W-:Y:S01]  /*1290*/  SHF.L.U32 R2, R2, 0x1f, RZ ;  /* 0x0000001f02027819 */ /* 0x000fe200000006ff */
[----:B--2---:R-:W-:-:S06]  /*12a0*/  ULEA UR4, UR5, UR4, 0x18 ;  /* 0x0000000405047291 */ /* 0x004fcc000f8ec03f */
[----:B------:R-:W-:-:S04]  /*12b0*/  IMAD.U32 R0, RZ, RZ, UR4 ;  /* 0x00000004ff007e24 */ /* 0x000fc8000f8e00ff */
[----:B------:R-:W-:-:S04]  /*12c0*/  IMAD R3, R3, 0x8, R0 ;  /* 0x0000000803037824 */ /* 0x000fc800078e0200 */
[----:B------:R0:W1:Y:S01]  /*12d0*/  SYNCS.PHASECHK.TRANS64.TRYWAIT P1, [R3+URZ], R2 ;  /* 0x00000002030075a7 */ /* 0x000062000802017f */
[----:B------:R-:W-:Y:S05]  /*12e0*/  @!P0 BRA `(.L_x_15) ;  /* 0x0000000000048947 */ /* 0x000fea0003800000 */
[----:B------:R-:W-:Y:S01]  /*12f0*/  BPT.TRAP 0x1 ;  /* 0x000000040000795c */ /* 0x000fe20000300000 */
.L_x_15:
[----:B-1----:R-:W-:Y:S05]  /*1300*/  @P1 BRA `(.L_x_16) ;  /* 0x0000000000081947 */ /* 0x002fea0003800000 */
[----:B------:R-:W1:Y:S02]  /*1310*/  SYNCS.PHASECHK.TRANS64.TRYWAIT P1, [R3+URZ], R2 ;  /* 0x00000002030075a7 */ /* 0x000e64000802017f */
[----:B-1----:R-:W-:Y:S05]  /*1320*/  @!P1 BRA `(.L_x_17) ;  /* 0x000001d400d89947 */ /* 0x002fea0003800000 */
.L_x_16:
[----:B------:R-:W-:-:S04]  /*1330*/  UISETP.LT.AND UP0, UPT, UR42, 0x1, UPT ;  /* 0x000000012a00788c */ /* 0x000fc8000bf01270 */
[----:B------:R-:W-:-:S06]  /*1340*/  USEL UR4, UR42, 0x1, UP0 ;  /* 0x000000012a047887 */ /* 0x000fcc0008000000 */
[----:B------:R-:W-:Y:S01]  /*1350*/  IMAD.U32 R4, RZ, RZ, UR4 ;  /* 0x00000004ff047e24 */ /* 0x000fe2000f8e00ff */
[----:B------:R-:W-:Y:S05]  /*1360*/  WARPSYNC.ALL ;  /* 0x0000000000007948 */ /* 0x000fea0003800000 */
[----:B------:R-:W-:-:S04]  /*1370*/  IADD3 R4, -R4, UR42, RZ ;  /* 0x0000002a04047c10 */ /* 0x000fc8000fffe1ff */
[----:B------:R-:W-:Y:S02]  /*1380*/  ISETP.GE.AND P1, PT, R4, 0x1, PT ;  /* 0x000000010400780c */ /* 0x000fe40003f26270 */
[----:B------:R-:W-:Y:S01]  /*1390*/  R2UR UR4, R0 ;  /* 0x00000000000472ca */ /* 0x000fe200000e0000 */
[----:B------:R-:W-:Y:S01]  /*13a0*/  WARPGROUP.ARRIVE ;  /* 0x00000000000079c5 */ /* 0x000fe20000000000 */
[----:B------:R-:W-:Y:S01]  /*13b0*/  UMOV UR9, 0x80000020 ;  /* 0x8000002000097882 */ /* 0x000fe20000000000 */
[----:B------:R-:W-:Y:S01]  /*13c0*/  UMOV UR11, 0x80000020 ;  /* 0x80000020000b7882 */ /* 0x000fe20000000000 */
[----:B------:R-:W-:Y:S04]  /*13d0*/  STL [R1+0x6d8], R23 ;  /* 0x0006d81701007387 */ /* 0x000fe80000100800 */
[----:B------:R-:W-:Y:S04]  /*13e0*/  STL [R1+0x6d4], R22 ;  /* 0x0006d41601007387 */ /* 0x000fe80000100800 */
[----:B------:R-:W-:Y:S01]  /*13f0*/  STL [R1+0x6d0], R19 ;  /* 0x0006d01301007387 */ /* 0x000fe20000100800 */
[----:B------:R-:W-:-:S03]  /*1400*/  UIADD3 UR4, UR4, 0x1e100, URZ ;  /* 0x0001e10004047890 */ /* 0x000fc6000fffe03f */
[----:B-----5:R-:W-:Y:S01]  /*1410*/  STL [R1+0x6cc], R18 ;  /* 0x0006cc1201007387 */ /* 0x020fe20000100800 */
[----:B------:R-:W-:-:S03]  /*1420*/  USHF.R.U32.HI UR4, URZ, 0x4, UR4 ;  /* 0x000000043f047899 */ /* 0x000fc60008011604 */
[----:B------:R-:W-:Y:S01]  /*1430*/  STL [R1+0x6c8], R17 ;  /* 0x0006c81101007387 */ /* 0x000fe20000100800 */
[----:B------:R-:W-:Y:S02]  /*1440*/  ULOP3.LUT UR5, UR4, 0x3fff, URZ, 0xc0, !UPT ;  /* 0x00003fff04057892 */ /* 0x000fe4000f8ec03f */
[----:B------:R-:W-:Y:S01]  /*1450*/  ULOP3.LUT UR4, UR45, 0x10000, URZ, 0xfc, !UPT ;  /* 0x000100002d047892 */ /* 0x000fe2000f8efc3f */
[----:B------:R-:W-:Y:S01]  /*1460*/  STL [R1+0x6c4], R16 ;  /* 0x0006c41001007387 */ /* 0x000fe20000100800 */
[----:B------:R-:W-:Y:S02]  /*1470*/  ULOP3.LUT UR5, UR5, 0x10000, URZ, 0xfc, !UPT ;  /* 0x0001000005057892 */ /* 0x000fe4000f8efc3f */
[----:B------:R-:W-:Y:S01]  /*1480*/  UIMAD UR6, UR39, 0x600, UR4 ;  /* 0x00000600270678a4 */ /* 0x000fe2000f8e0204 */
[----:B------:R-:W-:Y:S01]  /*1490*/  STL [R1+0x6c0], R4 ;  /* 0x0006c00401007387 */ /* 0x000fe20000100800 */
[----:B------:R-:W-:-:S03]  /*14a0*/  ULEA UR7, UR39, UR5, 0xa ;  /* 0x0000000527077291 */ /* 0x000fc6000f8e503f */
[----:B------:R-:W-:Y:S02]  /*14b0*/  STL [R1+0x6dc], R0 ;  /* 0x0006dc0001007387 */ /* 0x000fe40000100800 */
[----:B------:R-:W-:Y:S02]  /*14c0*/  UMOV UR8, UR6 ;  /* 0x0000000600087c82 */ /* 0x000fe40008000000 */
[----:B------:R-:W-:Y:S02]  /*14d0*/  UMOV UR10, UR7 ;  /* 0x00000007000a7c82 */ /* 0x000fe40008000000 */
[----:B------:R-:W-:Y:S01]  /*14e0*/  IGMMA.64x256x32.S8.S8 R24, gdesc[UR8], RZ, !UPT, gsb0 ;  /* 0x06600000081879f1 */ /* 0x000fe2000c0410ff */
[----:B------:R-:W-:Y:S01]  /*14f0*/  UIADD3 UR8, UR6, 0x200, URZ ;  /* 0x0000020006087890 */ /* 0x000fe2000fffe03f */
[----:B------:R-:W-:Y:S01]  /*1500*/  UMOV UR9, 0x80000020 ;  /* 0x8000002000097882 */ /* 0x000fe20000000000 */
[----:B------:R-:W-:Y:S02]  /*1510*/  WARPGROUP.DEPBAR.LE gsb0, 0x0 ;  /* 0x00008000000079c5 */ /* 0x000fe40000010000 */
[----:B------:R-:W-:Y:S01]  /*1520*/  STL.64 [R1+0x200], R24 ;  /* 0x0002001801007387 */ /* 0x000fe20000100a00 */
[----:B------:R-:W-:-:S02]  /*1530*/  IMAD.MOV.U32 R235, RZ, RZ, R138 ;  /* 0x000000ffffeb7224 */ /* 0x000fc400078e008a */
[----:B------:R-:W-:Y:S01]  /*1540*/  IMAD.MOV.U32 R234, RZ, RZ, R139 ;  /* 0x000000ffffea7224 */ /* 0x000fe200078e008b */
[----:B------:R-:W-:Y:S01]  /*1550*/  STL.64 [R1+0x208], R26 ;  /* 0x0002081a01007387 */ /* 0x000fe20000100a00 */
[----:B------:R-:W-:Y:S02]  /*1560*/  IMAD.MOV.U32 R233, RZ, RZ, R140 ;  /* 0x000000ffffe97224 */ /* 0x000fe400078e008c */
[----:B------:R-:W-:Y:S01]  /*1570*/  IMAD.MOV.U32 R232, RZ, RZ, R141 ;  /* 0x000000ffffe87224 */ /* 0x000fe200078e008d */
[----:B------:R-:W-:Y:S01]  /*1580*/  STL.64 [R1+0x210], R28 ;  /* 0x0002101c01007387 */ /* 0x000fe20000100a00 */
[----:B------:R-:W-:Y:S02]  /*1590*/  IMAD.MOV.U32 R231, RZ, RZ, R142 ;  /* 0x000000ffffe77224 */ /* 0x000fe400078e008e */
[----:B------:R-:W-:Y:S01]  /*15a0*/  IMAD.MOV.U32 R230, RZ, RZ, R143 ;  /* 0x000000ffffe67224 */ /* 0x000fe200078e008f */
        /* <DEDUP_REMOVED lines=12> */
[----:B------:R-:W-:Y:S04]  /*1670*/  STL.64 [R1+0x238], R38 ;  /* 0x0002382601007387 */ /* 0x000fe80000100a00 */
        /* <DEDUP_REMOVED lines=48> */
[----:B------:R2:W-:Y:S02]  /*1980*/  STL.64 [R1+0x3c0], R136 ;  /* 0x0003c08801007387 */ /* 0x0005e40000100a00 */
[----:B--2---:R-:W-:-:S06]  /*1990*/  WARPGROUP.ARRIVE ;  /* 0x00000000000079c5 */ /* 0x004fcc0000000000 */
[----:B------:R-:W-:Y:S01]  /*19a0*/  IGMMA.64x256x32.S8.S8 R24, gdesc[UR8], RZ, !UPT, gsb0 ;  /* 0x06600000081879f1 */ /* 0x000fe2000c0410ff */
[----:B------:R-:W-:Y:S01]  /*19b0*/  UIADD3 UR8, UR6, 0x400, URZ ;  /* 0x0000040006087890 */ /* 0x000fe2000fffe03f */
[----:B------:R-:W-:Y:S01]  /*19c0*/  UMOV UR9, 0x80000020 ;  /* 0x8000002000097882 */ /* 0x000fe20000000000 */
[----:B------:R-:W-:Y:S02]  /*19d0*/  WARPGROUP.DEPBAR.LE gsb0, 0x0 ;  /* 0x00008000000079c5 */ /* 0x000fe40000010000 */
[----:B------:R-:W-:Y:S01]  /*19e0*/  STL.64 [R1], R24 ;  /* 0x0000001801007387 */ /* 0x000fe20000100a00 */
        /* <DEDUP_REMOVED lines=50> */
[----:B------:R2:W-:Y:S01]  /*1d10*/  STL.64 [R1+0x88], R58 ;  /* 0x0000883a01007387 */ /* 0x0005e20000100a00 */
[----:B------:R-:W-:Y:S02]  /*1d20*/  IMAD.MOV.U32 R178, RZ, RZ, R94 ;  /* 0x000000ffffb27224 */ /* 0x000fe400078e005e */
[----:B------:R-:W-:Y:S01]  /*1d30*/  IMAD.MOV.U32 R179, RZ, RZ, R95 ;  /* 0x000000ffffb37224 */ /* 0x000fe200078e005f */
[----:B------:R-:W-:Y:S01]  /*1d40*/  STL [R1+0x4b8], R152 ;  /* 0x0004b89801007387 */ /* 0x000fe20000100800 */
[----:B------:R-:W-:Y:S02]  /*1d50*/  IMAD.MOV.U32 R180, RZ, RZ, R96 ;  /* 0x000000ffffb47224 */ /* 0x000fe400078e0060 */
[----:B------:R-:W-:Y:S02]  /*1d60*/  IMAD.MOV.U32 R181, RZ, RZ, R97 ;  /* 0x000000ffffb57224 */ /* 0x000fe400078e0061 */
[----:B------:R-:W-:-:S02]  /*1d70*/  IMAD.MOV.U32 R182, RZ, RZ, R98 ;  /* 0x000000ffffb67224 */ /* 0x000fc400078e0062 */
[----:B------:R-:W-:Y:S02]  /*1d80*/  IMAD.MOV.U32 R183, RZ, RZ, R99 ;  /* 0x000000ffffb77224 */ /* 0x000fe400078e0063 */
[----:B------:R-:W-:Y:S02]  /*1d90*/  IMAD.MOV.U32 R184, RZ, RZ, R100 ;  /* 0x000000ffffb87224 */ /* 0x000fe400078e0064 */
[----:B------:R-:W-:Y:S02]  /*1da0*/  IMAD.MOV.U32 R185, RZ, RZ, R101 ;  /* 0x000000ffffb97224 */ /* 0x000fe400078e0065 */
        /* <DEDUP_REMOVED lines=48> */
[----:B01----:R-:W-:Y:S02]  /*20b0*/  IMAD.MOV.U32 R3, RZ, RZ, R150 ;  /* 0x000000ffff037224 */ /* 0x003fe400078e0096 */
[----:B------:R-:W-:Y:S02]  /*20c0*/  IMAD.MOV.U32 R2, RZ, RZ, R151 ;  /* 0x000000ffff027224 */ /* 0x000fe400078e0097 */
[----:B--2---:R-:W-:-:S06]  /*20d0*/  WARPGROUP.ARRIVE ;  /* 0x00000000000079c5 */ /* 0x004fcc0000000000 */
[----:B------:R-:W-:Y:S03]  /*20e0*/  IGMMA.64x256x32.S8.S8 R24, gdesc[UR8], RZ, !UPT, gsb0 ;  /* 0x06600000081879f1 */ /* 0x000fe6000c0410ff */
[----:B------:R-:W-:Y:S02]  /*20f0*/  WARPGROUP.DEPBAR.LE gsb0, 0x0 ;  /* 0x00008000000079c5 */ /* 0x000fe40000010000 */
        /* <DEDUP_REMOVED lines=21> */
[----:B------:R0:W-:Y:S04]  /*2250*/  STL.64 [R1+0x408], R108 ;  /* 0x0004086c01007387 */ /* 0x0001e80000100a00 */
[----:B0-----:R-:W2:Y:S04]  /*2260*/  LDL.LU R108, [R1] ;  /* 0x00000000016c7983 */ /* 0x001ea80000300800 */
[----:B------:R-:W2:Y:S04]  /*2270*/  LDL.LU R109, [R1+0x4] ;  /* 0x00000400016d7983 */ /* 0x000ea80000300800 */
[----:B------:R-:W3:Y:S04]  /*2280*/  LDL.LU R110, [R1+0x8] ;  /* 0x00000800016e7983 */ /* 0x000ee80000300800 */
[----:B------:R-:W3:Y:S04]  /*2290*/  LDL.LU R111, [R1+0xc] ;  /* 0x00000c00016f7983 */ /* 0x000ee80000300800 */
[----:B------:R-:W4:Y:S04]  /*22a0*/  LDL.LU R112, [R1+0x10] ;  /* 0x0000100001707983 */ /* 0x000f280000300800 */
[----:B------:R-:W4:Y:S04]  /*22b0*/  LDL.LU R113, [R1+0x14] ;  /* 0x0000140001717983 */ /* 0x000f280000300800 */
[----:B------:R-:W2:Y:S04]  /*22c0*/  LDL.LU R114, [R1+0x18] ;  /* 0x0000180001727983 */ /* 0x000ea80000300800 */
        /* <DEDUP_REMOVED lines=28> */
[----:B------:R-:W4:Y:S01]  /*2490*/  LDL.LU R143, [R1+0x8c] ;  /* 0x00008c00018f7983 */ /* 0x000f220000300800 */
[----:B------:R-:W-:-:S02]  /*24a0*/  IMAD.MOV.U32 R144, RZ, RZ, R0 ;  /* 0x000000ffff907224 */ /* 0x000fc400078e0000 */
[----:B------:R-:W-:Y:S01]  /*24b0*/  IMAD.MOV.U32 R145, RZ, RZ, R23 ;  /* 0x000000ffff917224 */ /* 0x000fe200078e0017 */
[----:B------:R0:W5:Y:S01]  /*24c0*/  LDL.LU R0, [R1+0x6dc] ;  /* 0x0006dc0001007983 */ /* 0x0001620000300800 */
[----:B------:R-:W-:Y:S02]  /*24d0*/  IMAD.MOV.U32 R146, RZ, RZ, R22 ;  /* 0x000000ffff927224 */ /* 0x000fe400078e0016 */
[----:B------:R-:W-:Y:S01]  /*24e0*/  IMAD.MOV.U32 R147, RZ, RZ, R19 ;  /* 0x000000ffff937224 */ /* 0x000fe200078e0013 */
[----:B------:R0:W5:Y:S01]  /*24f0*/  LDL.LU R23, [R1+0x6d8] ;  /* 0x0006d80001177983 */ /* 0x0001620000300800 */
[----:B------:R-:W-:Y:S02]  /*2500*/  IMAD.MOV.U32 R148, RZ, RZ, R18 ;  /* 0x000000ffff947224 */ /* 0x000fe400078e0012 */
[----:B------:R-:W-:Y:S01]  /*2510*/  IMAD.MOV.U32 R150, RZ, RZ, R16 ;  /* 0x000000ffff967224 */ /* 0x000fe200078e0010 */
[----:B------:R0:W5:Y:S01]  /*2520*/  LDL.LU R22, [R1+0x6d4] ;  /* 0x0006d40001167983 */ /* 0x0001620000300800 */
[----:B------:R-:W-:-:S02]  /*2530*/  IMAD.MOV.U32 R151, RZ, RZ, R4 ;  /* 0x000000ffff977224 */ /* 0x000fc400078e0004 */
[----:B------:R-:W-:Y:S01]  /*2540*/  IMAD.MOV.U32 R149, RZ, RZ, R17 ;  /* 0x000000ffff957224 */ /* 0x000fe200078e0011 */
[----:B------:R0:W5:Y:S04]  /*2550*/  LDL.LU R19, [R1+0x6d0] ;  /* 0x0006d00001137983 */ /* 0x0001680000300800 */
[----:B------:R0:W5:Y:S04]  /*2560*/  LDL.LU R18, [R1+0x6cc] ;  /* 0x0006cc0001127983 */ /* 0x0001680000300800 */
[----:B------:R0:W5:Y:S04]  /*2570*/  LDL.LU R17, [R1+0x6c8] ;  /* 0x0006c80001117983 */ /* 0x0001680000300800 */
[----:B------:R0:W5:Y:S04]  /*2580*/  LDL.LU R16, [R1+0x6c4] ;  /* 0x0006c40001107983 */ /* 0x0001680000300800 */
[----:B------:R0:W5:Y:S04]  /*2590*/  LDL.LU R4, [R1+0x6c0] ;  /* 0x0006c00001047983 */ /* 0x0001680000300800 */
[----:B------:R-:W-:Y:S04]  /*25a0*/  STL.64 [R1+0x6b8], R150 ;  /* 0x0006b89601007387 */ /* 0x000fe80000100a00 */
[----:B------:R-:W-:Y:S04]  /*25b0*/  STL.64 [R1+0x6b0], R148 ;  /* 0x0006b09401007387 */ /* 0x000fe80000100a00 */
[----:B------:R-:W-:Y:S04]  /*25c0*/  STL.64 [R1+0x6a8], R146 ;  /* 0x0006a89201007387 */ /* 0x000fe80000100a00 */
[----:B------:R-:W-:Y:S04]  /*25d0*/  STL.64 [R1+0x6a0], R144 ;  /* 0x0006a09001007387 */ /* 0x000fe80000100a00 */
[----:B----4-:R-:W-:Y:S04]  /*25e0*/  STL.64 [R1+0x698], R142 ;  /* 0x0006988e01007387 */ /* 0x010fe80000100a00 */
[----:B---3--:R-:W-:Y:S04]  /*25f0*/  STL.64 [R1+0x690], R140 ;  /* 0x0006908c01007387 */ /* 0x008fe80000100a00 */
[----:B--2---:R-:W-:Y:S04]  /*2600*/  STL.64 [R1+0x688], R138 ;  /* 0x0006888a01007387 */ /* 0x004fe80000100a00 */
        /* <DEDUP_REMOVED lines=57> */
[----:B-1----:R-:W2:Y:S04]  /*29a0*/  LDL.LU R24, [R1+0x200] ;  /* 0x0002000001187983 */ /* 0x002ea80000300800 */
[----:B------:R-:W2:Y:S04]  /*29b0*/  LDL.LU R25, [R1+0x204] ;  /* 0x0002040001197983 */ /* 0x000ea80000300800 */
        /* <DEDUP_REMOVED lines=111> */
[----:B------:R-:W2:Y:S01]  /*30b0*/  LDL.LU R137, [R1+0x3c4] ;  /* 0x0003c40001897983 */ /* 0x000ea20000300800 */
[----:B------:R-:W-:Y:S01]  /*30c0*/  IMAD.MOV.U32 R138, RZ, RZ, R235 ;  /* 0x000000ffff8a7224 */ /* 0x000fe200078e00eb */
[----:B------:R-:W-:Y:S01]  /*30d0*/  UIADD3 UR8, UR6, 0x2, URZ ;  /* 0x0000000206087890 */ /* 0x000fe2000fffe03f */
[----:B------:R-:W-:Y:S01]  /*30e0*/  IMAD.MOV.U32 R139, RZ, RZ, R234 ;  /* 0x000000ffff8b7224 */ /* 0x000fe200078e00ea */
[----:B------:R-:W-:Y:S01]  /*30f0*/  UIADD3 UR10, UR7, 0x2, URZ ;  /* 0x00000002070a7890 */ /* 0x000fe2000fffe03f */
[----:B------:R-:W-:Y:S01]  /*3100*/  IMAD.MOV.U32 R140, RZ, RZ, R233 ;  /* 0x000000ffff8c7224 */ /* 0x000fe200078e00e9 */
[----:B------:R-:W-:Y:S01]  /*3110*/  UMOV UR9, 0x80000020 ;  /* 0x8000002000097882 */ /* 0x000fe20000000000 */
[----:B------:R-:W-:Y:S01]  /*3120*/  IMAD.MOV.U32 R141, RZ, RZ, R232 ;  /* 0x000000ffff8d7224 */ /* 0x000fe200078e00e8 */
[----:B------:R-:W-:Y:S01]  /*3130*/  UMOV UR11, 0x80000020 ;  /* 0x80000020000b7882 */ /* 0x000fe20000000000 */
        /* <DEDUP_REMOVED lines=25> */
[----:B------:R-:W-:Y:S01]  /*32d0*/  IMAD.MOV.U32 R235, RZ, RZ, R2 ;  /* 0x000000ffffeb7224 */ /* 0x000fe200078e0002 */
[----:B--2---:R-:W-:-:S06]  /*32e0*/  WARPGROUP.ARRIVE ;  /* 0x00000000000079c5 */ /* 0x004fcc0000000000 */
[----:B------:R-:W-:Y:S03]  /*32f0*/  IGMMA.64x256x32.S8.S8 R24, gdesc[UR8], R24, gsb0 ;  /* 0x06600000081879f1 */ /* 0x000fe60008041018 */
        /* <DEDUP_REMOVED lines=65> */
[----:B-1----:R-:W2:Y:S04]  /*3710*/  LDL.LU.64 R150, [R1+0x6b8] ;  /* 0x0006b80001967983 */ /* 0x002ea80000300a00 */
[----:B------:R-:W2:Y:S04]  /*3720*/  LDL.LU.64 R148, [R1+0x6b0] ;  /* 0x0006b00001947983 */ /* 0x000ea80000300a00 */
        /* <DEDUP_REMOVED lines=19> */
[----:B------:R-:W2:Y:S01]  /*3860*/  LDL.LU.64 R108, [R1+0x610] ;  /* 0x00061000016c7983 */ /* 0x000ea20000300a00 */
[----:B------:R-:W-:Y:S01]  /*3870*/  UIADD3 UR8, UR6, 0x202, URZ ;  /* 0x0000020206087890 */ /* 0x000fe2000fffe03f */
[----:B------:R-:W-:-:S02]  /*3880*/  UMOV UR9, 0x80000020 ;  /* 0x8000002000097882 */ /* 0x000fc40000000000 */
[----:B------:R-:W3:Y:S04]  /*3890*/  LDL.LU.64 R106, [R1+0x608] ;  /* 0x00060800016a7983 */ /* 0x000ee80000300a00 */
        /* <DEDUP_REMOVED lines=40> */
[----:B------:R-:W3:Y:S01]  /*3b20*/  LDL.LU.64 R24, [R1+0x4c0] ;  /* 0x0004c00001187983 */ /* 0x000ee20000300a00 */
[----:B--2---:R-:W-:-:S06]  /*3b30*/  WARPGROUP.ARRIVE ;  /* 0x00000000000079c5 */ /* 0x004fcc0000000000 */
[----:B------:R-:W-:Y:S03]  /*3b40*/  IGMMA.64x256x32.S8.S8 R108, gdesc[UR8], R108, gsb0 ;  /* 0x06600000086c79f1 */ /* 0x000fe6000804106c */
[----:B------:R-:W-:Y:S02]  /*3b50*/  WARPGROUP.DEPBAR.LE gsb0, 0x0 ;  /* 0x00008000000079c5 */ /* 0x000fe40000010000 */
[----:B------:R-:W-:Y:S04]  /*3b60*/  STL.64 [R1], R108 ;  /* 0x0000006c01007387 */ /* 0x000fe80000100a00 */
        /* <DEDUP_REMOVED lines=63> */
[----:B-1----:R0:W5:Y:S04]  /*3f60*/  LDL.LU R152, [R1+0x4b8] ;  /* 0x0004b80001987983 */ /* 0x0021680000300800 */
        /* <DEDUP_REMOVED lines=22> */
[----:B------:R-:W-:Y:S01]  /*40d0*/  UIADD3 UR8, UR6, 0x402, URZ ;  /* 0x0000040206087890 */ /* 0x000fe2000fffe03f */
[----:B------:R-:W-:Y:S01]  /*40e0*/  UMOV UR9, 0x80000020 ;  /* 0x8000002000097882 */ /* 0x000fe20000000000 */
[----:B---3--:R-:W-:-:S07]  /*40f0*/  WARPGROUP.ARRIVE ;  /* 0x00000000000079c5 */ /* 0x008fce0000000000 */
[----:B------:R-:W-:Y:S03]  /*4100*/  IGMMA.64x256x32.S8.S8 R24, gdesc[UR8], R24, gsb0 ;  /* 0x06600000081879f1 */ /* 0x000fe60008041018 */
[----:B------:R-:W-:Y:S02]  /*4110*/  WARPGROUP.DEPBAR.LE gsb0, 0x0 ;  /* 0x00008000000079c5 */ /* 0x000fe40000010000 */
[----:B0-----:R-:W-:Y:S05]  /*4120*/  @!P1 BRA `(.L_x_18) ;  /* 0x0000004400fc9947 */ /* 0x001fea0003800000 */
[----:B------:R-:W-:Y:S02]  /*4130*/  UIADD3 UR6, UR39, 0x1, URZ ;  /* 0x0000000127067890 */ /* 0x000fe4000fffe03f */
[----:B------:R-:W-:Y:S02]  /*4140*/  IMAD.U32 R2, RZ, RZ, UR39 ;  /* 0x00000027ff027e24 */ /* 0x000fe4000f8e00ff */
[----:B------:R-:W-:-:S04]  /*4150*/  UISETP.NE.AND UP0, UPT, UR6, 0x5, UPT ;  /* 0x000000050600788c */ /* 0x000fc8000bf05270 */
[----:B------:R-:W-:Y:S02]  /*4160*/  USEL UR7, URZ, 0x1, UP0 ;  /* 0x000000013f077887 */ /* 0x000fe40008000000 */
[----:B------:R-:W-:Y:S02]  /*4170*/  USEL UR6, UR6, URZ, UP0 ;  /* 0x0000003f06067287 */ /* 0x000fe40008000000 */
[----:B------:R-:W-:-:S06]  /*4180*/  ULOP3.LUT UR7, UR38, UR7, URZ, 0x3c, !UPT ;  /* 0x0000000726077292 */ /* 0x000fcc000f8e3c3f */
[----:B------:R-:W-:-:S07]  /*4190*/  IMAD.U32 R3, RZ, RZ, UR7 ;  /* 0x00000007ff037e24 */ /* 0x000fce000f8e00ff */
.L_x_25:
[----:B0-----:R-:W-:Y:S05]  /*41a0*/  @!P0 BRA `(.L_x_19) ;  /* 0x0000000000048947 */ /* 0x001fea0003800000 */
[----:B------:R-:W-:Y:S01]  /*41b0*/  BPT.TRAP 0x1 ;  /* 0x000000040000795c */ /* 0x000fe20000300000 */
.L_x_19:
[----:B------:R-:W0:Y:S01]  /*41c0*/  S2UR UR8, SR_CgaCtaId ;  /* 0x00000000000879c3 */ /* 0x000e220000008800 */
[----:B------:R-:W-:Y:S01]  /*41d0*/  UMOV UR7, 0x400 ;  /* 0x0000040000077882 */ /* 0x000fe20000000000 */
[----:B------:R-:W-:Y:S01]  /*41e0*/  IMAD.U32 R5, RZ, RZ, UR6 ;  /* 0x00000006ff057e24 */ /* 0x000fe2000f8e00ff */
[----:B------:R-:W-:Y:S01]  /*41f0*/  SHF.L.U32 R6, R3, 0x1f, RZ ;  /* 0x0000001f03067819 */ /* 0x000fe200000006ff */
[----:B0-----:R-:W-:-:S06]  /*4200*/  ULEA UR7, UR8, UR7, 0x18 ;  /* 0x0000000708077291 */ /* 0x001fcc000f8ec03f */
[----:B-----5:R-:W-:-:S04]  /*4210*/  IMAD.U32 R0, RZ, RZ, UR7 ;  /* 0x00000007ff007e24 */ /* 0x020fc8000f8e00ff */
[----:B------:R-:W-:-:S04]  /*4220*/  IMAD R5, R5, 0x8, R0 ;  /* 0x0000000805057824 */ /* 0x000fc800078e0200 */
[----:B------:R0:W1:Y:S01]  /*4230*/  SYNCS.PHASECHK.TRANS64.TRYWAIT P1, [R5+URZ], R6 ;  /* 0x00000006050075a7 */ /* 0x000062000802017f */
[----:B------:R-:W-:Y:S05]  /*4240*/  @!P0 BRA `(.L_x_20) ;  /* 0x0000000000048947 */ /* 0x000fea0003800000 */
[----:B------:R-:W-:Y:S01]  /*4250*/  BPT.TRAP 0x1 ;  /* 0x000000040000795c */ /* 0x000fe20000300000 */
.L_x_20:
[----:B-1----:R-:W-:Y:S05]  /*4260*/  @P1 BRA `(.L_x_21) ;  /* 0x0000000000081947 */ /* 0x002fea0003800000 */
[----:B------:R-:W1:Y:S02]  /*4270*/  SYNCS.PHASECHK.TRANS64.TRYWAIT P1, [R5+URZ], R6 ;  /* 0x00000006050075a7 */ /* 0x000e64000802017f */
[----:B-1----:R-:W-:Y:S05]  /*4280*/  @!P1 BRA `(.L_x_22) ;  /* 0x000001a800149947 */ /* 0x002fea0003800000 */
.L_x_21:
        /* <DEDUP_REMOVED lines=64> */
[----:B--2---:R-:W2:Y:S04]  /*4690*/  LDL.LU.64 R24, [R1] ;  /* 0x0000000001187983 */ /* 0x004ea80000300a00 */
[----:B------:R-:W3:Y:S04]  /*46a0*/  LDL.LU.64 R26, [R1+0x8] ;  /* 0x00000800011a7983 */ /* 0x000ee80000300a00 */
[----:B------:R-:W4:Y:S04]  /*46b0*/  LDL.LU.64 R28, [R1+0x10] ;  /* 0x00001000011c7983 */ /* 0x000f280000300a00 */
[----:B------:R-:W2:Y:S04]  /*46c0*/  LDL.LU.64 R30, [R1+0x18] ;  /* 0x00001800011e7983 */ /* 0x000ea80000300a00 */
        /* <DEDUP_REMOVED lines=60> */
[----:B--2---:R-:W-:Y:S04]  /*4a90*/  STL.64 [R1+0xae0], R150 ;  /* 0x000ae09601007387 */ /* 0x004fe80000100a00 */
[----:B----4-:R-:W-:Y:S04]  /*4aa0*/  STL.64 [R1+0xad8], R148 ;  /* 0x000ad89401007387 */ /* 0x010fe80000100a00 */
[----:B---3--:R-:W-:Y:S04]  /*4ab0*/  STL.64 [R1+0xad0], R146 ;  /* 0x000ad09201007387 */ /* 0x008fe80000100a00 */
        /* <DEDUP_REMOVED lines=61> */
[----:B--2---:R-:W2:Y:S04]  /*4e90*/  LDL.LU.64 R24, [R1+0x200] ;  /* 0x0002000001187983 */ /* 0x004ea80000300a00 */
        /* <DEDUP_REMOVED lines=63> */
[----:B------:R-:W-:-:S02]  /*5290*/  UIMAD UR7, UR6, 0x600, UR4 ;  /* 0x00000600060778a4 */ /* 0x000fc4000f8e0204 */
[----:B------:R-:W-:Y:S01]  /*52a0*/  ULEA UR12, UR6, UR5, 0xa ;  /* 0x00000005060c7291 */ /* 0x000fe2000f8e503f */
[----:B------:R-:W-:Y:S01]  /*52b0*/  STL [R1+0x6e4], R23 ;  /* 0x0006e41701007387 */ /* 0x000fe20000100800 */
[----:B------:R-:W-:Y:S01]  /*52c0*/  UMOV UR9, 0x80000020 ;  /* 0x8000002000097882 */ /* 0x000fe20000000000 */
[----:B------:R-:W-:Y:S02]  /*52d0*/  UMOV UR11, 0x80000020 ;  /* 0x80000020000b7882 */ /* 0x000fe40000000000 */
[----:B------:R-:W-:Y:S01]  /*52e0*/  UMOV UR8, UR7 ;  /* 0x0000000700087c82 */ /* 0x000fe20008000000 */
[----:B------:R-:W-:Y:S01]  /*52f0*/  STL [R1+0x6e0], R22 ;  /* 0x0006e01601007387 */ /* 0x000fe20000100800 */
[----:B------:R-:W-:-:S03]  /*5300*/  UMOV UR10, UR12 ;  /* 0x0000000c000a7c82 */ /* 0x000fc60008000000 */
[----:B------:R-:W-:Y:S04]  /*5310*/  STL [R1+0x6dc], R19 ;  /* 0x0006dc1301007387 */ /* 0x000fe80000100800 */
[----:B------:R-:W-:Y:S04]  /*5320*/  STL [R1+0x6d8], R18 ;  /* 0x0006d81201007387 */ /* 0x000fe80000100800 */
[----:B------:R-:W-:Y:S04]  /*5330*/  STL [R1+0x6d4], R17 ;  /* 0x0006d41101007387 */ /* 0x000fe80000100800 */
[----:B------:R-:W-:Y:S04]  /*5340*/  STL [R1+0x6d0], R16 ;  /* 0x0006d01001007387 */ /* 0x000fe80000100800 */
[----:B------:R-:W-:Y:S04]  /*5350*/  STL [R1+0x6cc], R4 ;  /* 0x0006cc0401007387 */ /* 0x000fe80000100800 */
[----:B------:R-:W-:Y:S04]  /*5360*/  STL [R1+0x6c8], R3 ;  /* 0x0006c80301007387 */ /* 0x000fe80000100800 */
[----:B------:R-:W-:Y:S04]  /*5370*/  STL [R1+0x6c4], R2 ;  /* 0x0006c40201007387 */ /* 0x000fe80000100800 */
[----:B------:R-:W-:Y:S01]  /*5380*/  STL [R1+0x6c0], R0 ;  /* 0x0006c00001007387 */ /* 0x000fe20000100800 */
[----:B--2---:R-:W-:-:S06]  /*5390*/  WARPGROUP.ARRIVE ;  /* 0x00000000000079c5 */ /* 0x004fcc0000000000 */
[----:B------:R-:W-:Y:S03]  /*53a0*/  IGMMA.64x256x32.S8.S8 R24, gdesc[UR8], R24, gsb0 ;  /* 0x06600000081879f1 */ /* 0x000fe60008041018 */
[----:B------:R-:W-:Y:S02]  /*53b0*/  WARPGROUP.DEPBAR.LE gsb0, 0x0 ;  /* 0x00008000000079c5 */ /* 0x000fe40000010000 */
        /* <DEDUP_REMOVED lines=70> */
[----:B------:R-:W3:Y:S04]  /*5820*/  LDL.LU.64 R150, [R1+0xae0] ;  /* 0x000ae00001967983 */ /* 0x000ee80000300a00 */
[----:B------:R-:W3:Y:S04]  /*5830*/  LDL.LU.64 R148, [R1+0xad8] ;  /* 0x000ad80001947983 */ /* 0x000ee80000300a00 */
[----:B------:R-:W3:Y:S04]  /*5840*/  LDL.LU.64 R146, [R1+0xad0] ;  /* 0x000ad00001927983 */ /* 0x000ee80000300a00 */
[----:B------:R-:W3:Y:S04]  /*5850*/  LDL.LU.64 R144, [R1+0xac8] ;  /* 0x000ac80001907983 */ /* 0x000ee80000300a00 */
[----:B------:R-:W3:Y:S04]  /*5860*/  LDL.LU.64 R142, [R1+0xac0] ;  /* 0x000ac000018e7983 */ /* 0x000ee80000300a00 */
[----:B------:R-:W3:Y:S04]  /*5870*/  LDL.LU.64 R140, [R1+0xab8] ;  /* 0x000ab800018c7983 */ /* 0x000ee80000300a00 */
[----:B--2---:R-:W3:Y:S04]  /*5880*/  LDL.LU.64 R138, [R1+0xab0] ;  /* 0x000ab000018a7983 */ /* 0x004ee80000300a00 */
        /* <DEDUP_REMOVED lines=62> */
[----:B------:R-:W-:Y:S01]  /*5c70*/  STL.64 [R1], R24 ;  /* 0x0000001801007387 */ /* 0x000fe20000100a00 */
[----:B01----:R-:W-:Y:S02]  /*5c80*/  IMAD.MOV.U32 R6, RZ, RZ, R150 ;  /* 0x000000ffff067224 */ /* 0x003fe400078e0096 */
        /* <DEDUP_REMOVED lines=46> */
[----:B------:R0:W-:Y:S01]  /*5f70*/  STL.64 [R1+0x80], R56 ;  /* 0x0000803801007387 */ /* 0x0001e20000100a00 */
[----:B------:R-:W-:-:S02]  /*5f80*/  IMAD.MOV.U32 R202, RZ, RZ, R118 ;  /* 0x000000ffffca7224 */ /* 0x000fc400078e0076 */
[----:B------:R-:W-:Y:S01]  /*5f90*/  IMAD.MOV.U32 R203, RZ, RZ, R119 ;  /* 0x000000ffffcb7224 */ /* 0x000fe200078e0077 */
[----:B------:R-:W2:Y:S01]  /*5fa0*/  LDL.LU.64 R150, [R1+0x8e0] ;  /* 0x0008e00001967983 */ /* 0x000ea20000300a00 */
[----:B------:R-:W-:Y:S02]  /*5fb0*/  IMAD.MOV.U32 R200, RZ, RZ, R116 ;  /* 0x000000ffffc87224 */ /* 0x000fe400078e0074 */
[----:B------:R-:W-:Y:S01]  /*5fc0*/  IMAD.MOV.U32 R201, RZ, RZ, R117 ;  /* 0x000000ffffc97224 */ /* 0x000fe200078e0075 */
[----:B------:R-:W2:Y:S01]  /*5fd0*/  LDL.LU.64 R148, [R1+0x8d8] ;  /* 0x0008d80001947983 */ /* 0x000ea20000300a00 */
[----:B------:R-:W-:Y:S02]  /*5fe0*/  IMAD.MOV.U32 R198, RZ, RZ, R114 ;  /* 0x000000ffffc67224 */ /* 0x000fe400078e0072 */
[----:B------:R-:W-:Y:S01]  /*5ff0*/  IMAD.MOV.U32 R199, RZ, RZ, R115 ;  /* 0x000000ffffc77224 */ /* 0x000fe200078e0073 */
[----:B------:R-:W2:Y:S01]  /*6000*/  LDL.LU.64 R146, [R1+0x8d0] ;  /* 0x0008d00001927983 */ /* 0x000ea20000300a00 */
        /* <DEDUP_REMOVED lines=100> */
[----:B0-----:R-:W2:Y:S04]  /*6650*/  LDL.LU.64 R56, [R1+0x768] ;  /* 0x0007680001387983 */ /* 0x001ea80000300a00 */
        /* <DEDUP_REMOVED lines=18> */
[----:B------:R-:W-:Y:S01]  /*6780*/  STL [R1+0x4b8], R152 ;  /* 0x0004b89801007387 */ /* 0x000fe20000100800 */
        /* <DEDUP_REMOVED lines=58> */
[----:B------:R-:W3:Y:S01]  /*6b30*/  LDL.LU R141, [R1+0x84] ;  /* 0x00008400018d7983 */ /* 0x000ee20000300800 */
[----:B------:R-:W-:-:S02]  /*6b40*/  IMAD.MOV.U32 R142, RZ, RZ, R23 ;  /* 0x000000ffff8e7224 */ /* 0x000fc400078e0017 */
[----:B------:R-:W-:Y:S01]  /*6b50*/  IMAD.MOV.U32 R143, RZ, RZ, R22 ;  /* 0x000000ffff8f7224 */ /* 0x000fe200078e0016 */
[----:B------:R0:W5:Y:S01]  /*6b60*/  LDL.LU R23, [R1+0x6e4] ;  /* 0x0006e40001177983 */ /* 0x0001620000300800 */
[----:B------:R-:W-:Y:S02]  /*6b70*/  IMAD.MOV.U32 R144, RZ, RZ, R19 ;  /* 0x000000ffff907224 */ /* 0x000fe400078e0013 */
[----:B------:R-:W-:Y:S01]  /*6b80*/  IMAD.MOV.U32 R145, RZ, RZ, R18 ;  /* 0x000000ffff917224 */ /* 0x000fe200078e0012 */
[----:B------:R0:W5:Y:S01]  /*6b90*/  LDL.LU R22, [R1+0x6e0] ;  /* 0x0006e00001167983 */ /* 0x0001620000300800 */
[----:B------:R-:W-:-:S03]  /*6ba0*/  IMAD.MOV.U32 R146, RZ, RZ, R17 ;  /* 0x000000ffff927224 */ /* 0x000fc600078e0011 */
[----:B------:R0:W5:Y:S01]  /*6bb0*/  LDL.LU R19, [R1+0x6dc] ;  /* 0x0006dc0001137983 */ /* 0x0001620000300800 */
[----:B------:R-:W-:-:S03]  /*6bc0*/  IMAD.MOV.U32 R147, RZ, RZ, R16 ;  /* 0x000000ffff937224 */ /* 0x000fc600078e0010 */
[----:B------:R0:W5:Y:S01]  /*6bd0*/  LDL.LU R18, [R1+0x6d8] ;  /* 0x0006d80001127983 */ /* 0x0001620000300800 */
[----:B------:R-:W-:Y:S02]  /*6be0*/  IMAD.MOV.U32 R148, RZ, RZ, R4 ;  /* 0x000000ffff947224 */ /* 0x000fe400078e0004 */
[----:B------:R-:W-:Y:S01]  /*6bf0*/  IMAD.MOV.U32 R150, RZ, RZ, R2 ;  /* 0x000000ffff967224 */ /* 0x000fe200078e0002 */
[----:B------:R0:W5:Y:S01]  /*6c00*/  LDL.LU R17, [R1+0x6d4] ;  /* 0x0006d40001117983 */ /* 0x0001620000300800 */
[----:B------:R-:W-:Y:S02]  /*6c10*/  IMAD.MOV.U32 R151, RZ, RZ, R0 ;  /* 0x000000ffff977224 */ /* 0x000fe400078e0000 */
        /* <DEDUP_REMOVED lines=10> */
[----:B------:R-:W-:Y:S04]  /*6cc0*/  STL.64 [R1+0x698], R142 ;  /* 0x0006988e01007387 */ /* 0x000fe80000100a00 */
[----:B---3--:R-:W-:Y:S04]  /*6cd0*/  STL.64 [R1+0x690], R140 ;  /* 0x0006908c01007387 */ /* 0x008fe80000100a00 */
[----:B--2---:R-:W-:Y:S04]  /*6ce0*/  STL.64 [R1+0x688], R138 ;  /* 0x0006888a01007387 */ /* 0x004fe80000100a00 */
[----:B----4-:R-:W-:Y:S04]  /*6cf0*/  STL.64 [R1+0x680], R136 ;  /* 0x0006808801007387 */ /* 0x010fe80000100a00 */
        /* <DEDUP_REMOVED lines=183> */
[----:B------:R-:W-:Y:S01]  /*7870*/  IMAD.MOV.U32 R151, RZ, RZ, R224 ;  /* 0x000000ffff977224 */ /* 0x000fe200078e00e0 */
[----:B------:R-:W-:Y:S02]  /*7880*/  UIADD3 UR8, UR7, 0x2, URZ ;  /* 0x0000000207087890 */ /* 0x000fe4000fffe03f */
[----:B------:R-:W-:Y:S01]  /*7890*/  UIADD3 UR10, UR12, 0x2, URZ ;  /* 0x000000020c0a7890 */ /* 0x000fe2000fffe03f */
[----:B------:R-:W-:Y:S01]  /*78a0*/  UMOV UR9, 0x80000020 ;  /* 0x8000002000097882 */ /* 0x000fe20000000000 */
[----:B------:R-:W-:Y:S01]  /*78b0*/  UMOV UR11, 0x80000020 ;  /* 0x80000020000b7882 */ /* 0x000fe20000000000 */
        /* <DEDUP_REMOVED lines=103> */
[----:B------:R-:W-:Y:S01]  /*7f30*/  UIADD3 UR8, UR7, 0x202, URZ ;  /* 0x0000020207087890 */ /* 0x000fe2000fffe03f */
[----:B------:R-:W3:Y:S01]  /*7f40*/  LDL.LU.64 R106, [R1+0x608] ;  /* 0x00060800016a7983 */ /* 0x000ee20000300a00 */
[----:B------:R-:W-:-:S03]  /*7f50*/  UMOV UR9, 0x80000020 ;  /* 0x8000002000097882 */ /* 0x000fc60000000000 */
        /* <DEDUP_REMOVED lines=137> */
[----:B------:R-:W-:Y:S01]  /*87f0*/  BPT.TRAP 0x1 ;  /* 0x000000040000795c */ /* 0x000fe20000300000 */
.L_x_23:
[----:B-----5:R-:W-:Y:S01]  /*8800*/  IMAD R5, R2, 0x8, R0 ;  /* 0x0000000802057824 */ /* 0x020fe200078e0200 */
[----:B------:R-:W-:-:S03]  /*8810*/  ISETP.GT.U32.AND P1, PT, R19, 0x1, PT ;  /* 0x000000011300780c */ /* 0x000fc60003f24070 */
[----:B------:R-:W-:-:S05]  /*8820*/  VIADD R5, R5, 0x28 ;  /* 0x0000002805057836 */ /* 0x000fca0000000000 */
[----:B------:R-:W-:-:S04]  /*8830*/  PRMT R5, RZ, 0x654, R5 ;  /* 0x00000654ff057816 */ /* 0x000fc80000000005 */
[----:B------:R0:W-:Y:S01]  /*8840*/  SYNCS.ARRIVE.TRANS64.RED.A1T0 RZ, [R5+URZ], RZ ;  /* 0x000000ff05ff79a7 */ /* 0x0001e2000810043f */
[----:B------:R-:W-:Y:S05]  /*8850*/  @P1 BRA `(.L_x_24) ;  /* 0x0000000000041947 */ /* 0x000fea0003800000 */
[----:B------:R-:W-:Y:S01]  /*8860*/  BPT.TRAP 0x1 ;  /* 0x000000040000795c */ /* 0x000fe20000300000 */
.L_x_24:
[----:B------:R-:W-:Y:S01]  /*8870*/  UIADD3 UR6, UR6, 0x1, URZ ;  /* 0x0000000106067890 */ /* 0x000fe2000fffe03f */
[----:B------:R-:W-:Y:S01]  /*8880*/  ISETP.GT.AND P2, PT, R4, 0x1, PT ;  /* 0x000000010400780c */ /* 0x000fe20003f44270 */
[----:B------:R-:W-:Y:S02]  /*8890*/  VIADD R2, R2, 0x1 ;  /* 0x0000000102027836 */ /* 0x000fe40000000000 */
[----:B------:R-:W-:Y:S01]  /*88a0*/  UISETP.NE.AND UP0, UPT, UR6, 0x5, UPT ;  /* 0x000000050600788c */ /* 0x000fe2000bf05270 */
[----:B------:R-:W-:Y:S02]  /*88b0*/  VIADD R4, R4, 0xffffffff ;  /* 0xffffffff04047836 */ /* 0x000fe40000000000 */
[C---:B------:R-:W-:Y:S01]  /*88c0*/  ISETP.NE.AND P1, PT, R2.reuse, 0x5, PT ;  /* 0x000000050200780c */ /* 0x040fe20003f25270 */
[----:B------:R-:W-:Y:S02]  /*88d0*/  USEL UR7, URZ, 0x1, UP0 ;  /* 0x000000013f077887 */ /* 0x000fe40008000000 */
[----:B------:R-:W-:Y:S01]  /*88e0*/  USEL UR6, UR6, URZ, UP0 ;  /* 0x0000003f06067287 */ /* 0x000fe20008000000 */
[----:B------:R-:W-:-:S03]  /*88f0*/  SEL R2, R2, RZ, P1 ;  /* 0x000000ff02027207 */ /* 0x000fc60000800000 */
[----:B------:R-:W-:Y:S01]  /*8900*/  LOP3.LUT R3, R3, UR7, RZ, 0x3c, !PT ;  /* 0x0000000703037c12 */ /* 0x000fe2000f8e3cff */
[----:B------:R-:W-:Y:S07]  /*8910*/  @P2 BRA `(.L_x_25) ;  /* 0xffffffb800202947 */ /* 0x000fee000383ffff */
.L_x_18:
[----:B------:R-:W1:Y:S02]  /*8920*/  LDC R2, c[0x0][0x28c] ;  /* 0x0000a300ff027b82 */ /* 0x000e640000000800 */
[----:B-1----:R-:W-:-:S13]  /*8930*/  ISETP.GE.AND P1, PT, R2, 0x1, PT ;  /* 0x000000010200780c */ /* 0x002fda0003f26270 */
[----:B------:R-:W-:Y:S05]  /*8940*/  @!P1 BRA `(.L_x_26) ;  /* 0x0000000000409947 */ /* 0x000fea0003800000 */
[----:B------:R-:W-:Y:S05]  /*8950*/  @!P0 BRA `(.L_x_27) ;  /* 0x0000000000048947 */ /* 0x000fea0003800000 */
[----:B------:R-:W-:Y:S01]  /*8960*/  BPT.TRAP 0x1 ;  /* 0x000000040000795c */ /* 0x000fe20000300000 */
.L_x_27:
[----:B------:R-:W-:Y:S01]  /*8970*/  UISETP.LT.AND UP0, UPT, UR42, 0x1, UPT ;  /* 0x000000012a00788c */ /* 0x000fe2000bf01270 */
[----:B-----5:R-:W-:-:S03]  /*8980*/  ISETP.GT.U32.AND P0, PT, R19, 0x1, PT ;  /* 0x000000011300780c */ /* 0x020fc60003f04070 */
[----:B------:R-:W-:-:S04]  /*8990*/  USEL UR6, UR42, 0x1, UP0 ;  /* 0x000000012a067887 */ /* 0x000fc80008000000 */
[----:B------:R-:W-:-:S04]  /*89a0*/  UIADD3 UR6, UR39, UR42, -UR6 ;  /* 0x0000002a27067290 */ /* 0x000fc8000fffe806 */
[----:B------:R-:W-:-:S04]  /*89b0*/  UIMAD.WIDE.U32 UR4, UR6, -0x33333333, URZ ;  /* 0xcccccccd060478a5 */ /* 0x000fc8000f8e003f */
[----:B------:R-:W-:-:S04]  /*89c0*/  USHF.R.U32.HI UR4, URZ, 0x2, UR5 ;  /* 0x000000023f047899 */ /* 0x000fc80008011605 */
[----:B------:R-:W-:-:S06]  /*89d0*/  UIMAD UR6, UR4, -0x5, UR6 ;  /* 0xfffffffb040678a4 */ /* 0x000fcc000f8e0206 */
[----:B------:R-:W-:-:S04]  /*89e0*/  IMAD.U32 R2, RZ, RZ, UR6 ;  /* 0x00000006ff027e24 */ /* 0x000fc8000f8e00ff */
[----:B------:R-:W-:-:S04]  /*89f0*/  IMAD R0, R2, 0x8, R0 ;  /* 0x0000000802007824 */ /* 0x000fc800078e0200 */
[----:B------:R-:W-:-:S05]  /*8a00*/  VIADD R0, R0, 0x28 ;  /* 0x0000002800007836 */ /* 0x000fca0000000000 */
[----:B------:R-:W-:-:S04]  /*8a10*/  PRMT R0, RZ, 0x654, R0 ;  /* 0x00000654ff007816 */ /* 0x000fc80000000000 */
[----:B------:R1:W-:Y:S01]  /*8a20*/  SYNCS.ARRIVE.TRANS64.RED.A1T0 RZ, [R0+URZ], RZ ;  /* 0x000000ff00ff79a7 */ /* 0x0003e2000810043f */
[----:B------:R-:W-:Y:S05]  /*8a30*/  @P0 BRA `(.L_x_26) ;  /* 0x0000000000040947 */ /* 0x000fea0003800000 */
[----:B------:R-:W-:Y:S01]  /*8a40*/  BPT.TRAP 0x1 ;  /* 0x000000040000795c */ /* 0x000fe20000300000 */
.L_x_26:
[----:B------:R-:W0:Y:S01]  /*8a50*/  S2R R2, SR_TID.X ;  /* 0x0000000000027919 */ /* 0x000e220000002100 */
[----:B------:R-:W2:Y:S01]  /*8a60*/  LDC R7, c[0x0][0x288] ;  /* 0x0000a200ff077b82 */ /* 0x000ea20000000800 */
[----:B-1---5:R-:W-:Y:S01]  /*8a70*/  IMAD.SHL.U32 R0, R23, 0x100, RZ ;  /* 0x0000010017007824 */ /* 0x022fe200078e00ff */
[----:B------:R-:W-:Y:S01]  /*8a80*/  UIADD3 UR39, UR42, UR39, URZ ;  /* 0x000000272a277290 */ /* 0x000fe2000fffe03f */
[----:B------:R-:W-:Y:S01]  /*8a90*/  IMAD.MOV.U32 R160, RZ, RZ, -0x1 ;  /* 0xffffffffffa07424 */ /* 0x000fe200078e00ff */
[----:B------:R-:W-:Y:S01]  /*8aa0*/  ULDC UR4, c[0x0][0x284] ;  /* 0x0000a10000047ab9 */ /* 0x000fe20000000800 */
[----:B------:R-:W-:Y:S02]  /*8ab0*/  UISETP.GE.U32.AND UP1, UPT, UR42, 0x5, UPT ;  /* 0x000000052a00788c */ /* 0x000fe4000bf26070 */
[----:B------:R-:W-:-:S04]  /*8ac0*/  UISETP.GT.U32.AND UP0, UPT, UR39, 0x4, UPT ;  /* 0x000000042700788c */ /* 0x000fc8000bf04070 */
[----:B------:R-:W-:-:S04]  /*8ad0*/  UISETP.LT.U32.AND UP0, UPT, UR42, 0x5, UP0 ;  /* 0x000000052a00788c */ /* 0x000fc80008701070 */
[----:B------:R-:W-:-:S04]  /*8ae0*/  USEL UR6, URZ, 0x1, !UP0 ;  /* 0x000000013f067887 */ /* 0x000fc8000c000000 */
[----:B------:R-:W-:-:S03]  /*8af0*/  ULOP3.LUT UR38, UR38, UR6, URZ, 0x3c, !UPT ;  /* 0x0000000626267292 */ /* 0x000fc6000f8e3c3f */
[----:B------:R-:W-:Y:S01]  /*8b00*/  ULDC.64 UR6, c[0x0][0x5c8] ;  /* 0x0001720000067ab9 */ /* 0x000fe20000000a00 */
[----:B--2---:R-:W-:Y:S02]  /*8b10*/  ISETP.GE.AND P0, PT, R0, R7, PT ;  /* 0x000000070000720c */ /* 0x004fe40003f06270 */
[--C-:B0-----:R-:W-:Y:S01]  /*8b20*/  SHF.R.U32.HI R5, RZ, 0x2, R2.reuse ;  /* 0x00000002ff057819 */ /* 0x101fe20000011602 */
[C---:B------:R-:W-:Y:S01]  /*8b30*/  IMAD.SHL.U32 R154, R2.reuse, 0x2, RZ ;  /* 0x00000002029a7824 */ /* 0x040fe200078e00ff */
[C---:B------:R-:W-:Y:S02]  /*8b40*/  LOP3.LUT R6, R2.reuse, 0x60, RZ, 0xc0, !PT ;  /* 0x0000006002067812 */ /* 0x040fe400078ec0ff */
[----:B------:R-:W-:Y:S02]  /*8b50*/  SHF.R.U32.HI R4, RZ, 0x7, R2 ;  /* 0x00000007ff047819 */ /* 0x000fe40000011602 */
[----:B------:R-:W-:Y:S02]  /*8b60*/  LOP3.LUT R2, R2, 0x3, RZ, 0xc0, !PT ;  /* 0x0000000302027812 */ /* 0x000fe400078ec0ff */
[----:B------:R-:W-:-:S02]  /*8b70*/  LOP3.LUT R5, R5, 0x7, RZ, 0xc0, !PT ;  /* 0x0000000705057812 */ /* 0x000fc400078ec0ff */
[----:B------:R-:W-:Y:S01]  /*8b80*/  SHF.R.U32.HI R6, RZ, 0x1, R6 ;  /* 0x00000001ff067819 */ /* 0x000fe20000011606 */
[----:B------:R-:W-:Y:S01]  /*8b90*/  IMAD R2, R2, -0x2, R7 ;  /* 0xfffffffe02027824 */ /* 0x000fe200078e0207 */
[----:B------:R-:W-:Y:S02]  /*8ba0*/  LOP3.LUT R4, R4, 0x1, RZ, 0xc0, !PT ;  /* 0x0000000104047812 */ /* 0x000fe400078ec0ff */
[----:B------:R-:W-:Y:S01]  /*8bb0*/  IADD3 R3, RZ, -R6, -R5 ;  /* 0x80000006ff037210 */ /* 0x000fe20007ffe805 */
[----:B------:R-:W-:Y:S01]  /*8bc0*/  IMAD.IADD R0, R2, 0x1, -R0 ;  /* 0x0000000102007824 */ /* 0x000fe200078e0a00 */
[----:B------:R-:W-:Y:S01]  /*8bd0*/  LOP3.LUT R154, R154, 0x6, RZ, 0xc0, !PT ;  /* 0x000000069a9a7812 */ /* 0x000fe200078ec0ff */
[----:B------:R-:W-:Y:S02]  /*8be0*/  IMAD R2, R152, 0x180, RZ ;  /* 0x0000018098027824 */ /* 0x000fe400078e02ff */
[----:B------:R-:W-:Y:S01]  /*8bf0*/  IMAD R3, R4, -0x40, R3 ;  /* 0xffffffc004037824 */ /* 0x000fe200078e0203 */
[----:B------:R-:W-:Y:S01]  /*8c00*/  PRMT R154, R154, 0x6540, R23 ;  /* 0x000065409a9a7816 */ /* 0x000fe20000000017 */
[----:B------:R-:W-:Y:S01]  /*8c10*/  IMAD.SHL.U32 R15, R4, 0x40, RZ ;  /* 0x00000040040f7824 */ /* 0x000fe200078e00ff */
[----:B------:R-:W-:Y:S01]  /*8c20*/  SHF.R.S32.HI R4, RZ, 0x1f, R22 ;  /* 0x0000001fff047819 */ /* 0x000fe20000011416 */
[----:B------:R-:W-:Y:S01]  /*8c30*/  IMAD.WIDE R152, R152, 0x180, RZ ;  /* 0x0000018098987825 */ /* 0x000fe200078e02ff */
[----:B------:R-:W-:-:S02]  /*8c40*/  IADD3 R14, -R2, UR4, R3 ;  /* 0x00000004020e7c10 */ /* 0x000fc4000fffe103 */
[----:B------:R-:W-:Y:S01]  /*8c50*/  ISETP.GE.OR P0, PT, R2, UR4, P0 ;  /* 0x0000000402007c0c */ /* 0x000fe20008706670 */
[----:B------:R-:W-:Y:S01]  /*8c60*/  ULDC.64 UR4, c[0x0][0x5d0] ;  /* 0x0001740000047ab9 */ /* 0x000fe20000000a00 */
[----:B------:R-:W-:Y:S01]  /*8c70*/  SHF.R.S32.HI R155, RZ, 0x1f, R154 ;  /* 0x0000001fff9b7819 */ /* 0x000fe2000001149a */
[----:B------:R-:W-:Y:S01]  /*8c80*/  IMAD R2, R4, UR4, RZ ;  /* 0x0000000404027c24 */ /* 0x000fe2000f8e02ff */
[----:B------:R-:W-:-:S03]  /*8c90*/  LOP3.LUT R15, R15, 0x40, R5, 0xe2, !PT ;  /* 0x000000400f0f7812 */ /* 0x000fc600078ee205 */
[----:B------:R-:W-:Y:S01]  /*8ca0*/  IMAD R5, R22, UR5, R2 ;  /* 0x0000000516057c24 */ /* 0x000fe2000f8e0202 */
[----:B------:R-:W-:Y:S01]  /*8cb0*/  LOP3.LUT R15, R152, R15, R6, 0xfe, !PT ;  /* 0x0000000f980f7212 */ /* 0x000fe200078efe06 */
[----:B------:R-:W-:Y:S01]  /*8cc0*/  IMAD.WIDE.U32 R2, R22, UR4, R154 ;  /* 0x0000000416027c25 */ /* 0x000fe2000f8e009a */
[----:B------:R-:W-:-:S03]  /*8cd0*/  UIMAD.WIDE.U32 UR4, UR39, -0x33333333, URZ ;  /* 0xcccccccd270478a5 */ /* 0x000fc6000f8e003f */
[----:B------:R-:W-:Y:S01]  /*8ce0*/  IMAD.IADD R3, R3, 0x1, R5 ;  /* 0x0000000103037824 */ /* 0x000fe200078e0205 */
[----:B------:R-:W-:Y:S01]  /*8cf0*/  USHF.R.U32.HI UR4, URZ, 0x2, UR5 ;  /* 0x000000023f047899 */ /* 0x000fe20008011605 */
[----:B------:R-:W-:Y:S02]  /*8d00*/  IMAD R5, R153, UR6, RZ ;  /* 0x0000000699057c24 */ /* 0x000fe4000f8e02ff */
[C---:B------:R-:W-:Y:S01]  /*8d10*/  IMAD.WIDE.U32 R2, R15.reuse, UR6, R2 ;  /* 0x000000060f027c25 */ /* 0x040fe2000f8e0002 */
[----:B------:R-:W-:Y:S02]  /*8d20*/  UIMAD UR39, UR4, -0x5, UR39 ;  /* 0xfffffffb042778a4 */ /* 0x000fe4000f8e0227 */
[----:B------:R-:W-:Y:S01]  /*8d30*/  @UP1 ULOP3.LUT UR38, UR38, 0x1, UR4, 0x78, !UPT ;  /* 0x0000000126261892 */ /* 0x000fe2000f8e7804 */
[----:B------:R-:W-:Y:S01]  /*8d40*/  IMAD R5, R15, UR7, R5 ;  /* 0x000000070f057c24 */ /* 0x000fe2000f8e0205 */
[----:B------:R-:W-:Y:S10]  /*8d50*/  @P0 BRA `(.L_x_28) ;  /* 0x0000013c009c0947 */ /* 0x000ff40003800000 */
[----:B------:R-:W-:Y:S01]  /*8d60*/  ISETP.NE.AND P0, PT, R18, RZ, PT ;  /* 0x000000ff1200720c */ /* 0x000fe20003f05270 */
[----:B------:R-:W-:Y:S01]  /*8d70*/  BSSY B0, `(.L_x_28) ;  /* 0x00013e5000007945 */ /* 0x000fe20003800000 */
[----:B------:R-:W-:-:S11]  /*8d80*/  IMAD.IADD R6, R3, 0x1, R5 ;  /* 0x0000000103067824 */ /* 0x000fd600078e0205 */
[----:B------:R-:W-:Y:S05]  /*8d90*/  @!P0 BRA `(.L_x_29) ;  /* 0x000000c400508947 */ /* 0x000fea0003800000 */
[----:B------:R-:W0:Y:S01]  /*8da0*/  LDC.64 R12, c[0x0][0x5b0] ;  /* 0x00016c00ff0c7b82 */ /* 0x000e220000000a00 */
[----:B------:R-:W-:Y:S01]  /*8db0*/  ULDC.64 UR4, c[0x0][0x5b8] ;  /* 0x00016e0000047ab9 */ /* 0x000fe20000000a00 */
[----:B------:R-:W-:Y:S01]  /*8dc0*/  ISETP.GE.AND P0, PT, R14, 0x1, PT ;  /* 0x000000010e00780c */ /* 0x000fe20003f06270 */
[----:B------:R-:W-:Y:S01]  /*8dd0*/  IMAD R4, R4, UR4, RZ ;  /* 0x0000000404047c24 */ /* 0x000fe2000f8e02ff */
[----:B------:R-:W-:Y:S01]  /*8de0*/  BSSY B1, `(.L_x_30) ;  /* 0x000000e000017945 */ /* 0x000fe20003800000 */
[----:B------:R-:W-:Y:S01]  /*8df0*/  IMAD.WIDE.U32 R154, R22, UR4, R154 ;  /* 0x00000004169a7c25 */ /* 0x000fe2000f8e009a */
[----:B------:R-:W-:Y:S02]  /*8e00*/  ISETP.LT.OR P2, PT, R0, 0x1, !P0 ;  /* 0x000000010000780c */ /* 0x000fe40004741670 */
[----:B------:R-:W1:Y:S01]  /*8e10*/  LDC.64 R20, c[0x0][0x5a8] ;  /* 0x00016a00ff147b82 */ /* 0x000e620000000a00 */
[----:B------:R-:W-:-:S04]  /*8e20*/  IMAD R22, R22, UR5, R4 ;  /* 0x0000000516167c24 */ /* 0x000fc8000f8e0204 */
[----:B------:R-:W-:Y:S02]  /*8e30*/  IMAD.IADD R23, R155, 0x1, R22 ;  /* 0x000000019b177824 */ /* 0x000fe400078e0216 */
[----:B------:R-:W-:Y:S02]  /*8e40*/  IMAD.MOV.U32 R22, RZ, RZ, R154 ;  /* 0x000000ffff167224 */ /* 0x000fe400078e009a */
[-C--:B0-----:R-:W-:Y:S02]  /*8e50*/  IMAD R7, R153, R12.reuse, RZ ;  /* 0x0000000c99077224 */ /* 0x081fe400078e02ff */
[----:B------:R-:W-:-:S04]  /*8e60*/  IMAD.WIDE.U32 R4, R15, R12, R22 ;  /* 0x0000000c0f047225 */ /* 0x000fc800078e0016 */
[----:B------:R-:W-:Y:S01]  /*8e70*/  IMAD R7, R15, R13, R7 ;  /* 0x0000000d0f077224 */ /* 0x000fe200078e0207 */
[----:B-1----:R-:W-:-:S04]  /*8e80*/  IADD3 R10, P1, R4, R20, RZ ;  /* 0x00000014040a7210 */ /* 0x002fc80007f3e0ff */
[----:B------:R-:W-:Y:S01]  /*8e90*/  IADD3.X R11, R21, R5, R7, P1, !PT ;  /* 0x00000005150b7210 */ /* 0x000fe20000ffe407 */
[----:B------:R-:W-:Y:S08]  /*8ea0*/  @P2 BRA `(.L_x_31) ;  /* 0x0000000000042947 */ /* 0x000ff00003800000 */
[----:B------:R0:W5:Y:S02]  /*8eb0*/  LDG.E.U8 R16, desc[UR36][R10.64] ;  /* 0x000000240a107981 */ /* 0x000164000c1e1100 */
.L_x_31:
[----:B------:R-:W-:Y:S05]  /*8ec0*/  BSYNC B1 ;  /* 0x0000000000017941 */ /* 0x000fea0003800000 */
.L_x_30:
[----:B------:R-:W2:Y:S01]  /*8ed0*/  LDL.LU R8, [R1+0x200] ;  /* 0x0002000001087983 */ /* 0x000ea20000300800 */
[----:B-----5:R-:W-:Y:S01]  /*8ee0*/  LOP3.LUT R3, R16, 0xffff, RZ, 0xc0, !PT ;  /* 0x0000ffff10037812 */ /* 0x020fe200078ec0ff */
[----:B------:R-:W-:Y:S01]  /*8ef0*/  ULDC.64 UR4, c[0x0][0x5c0] ;  /* 0x0001700000047ab9 */ /* 0x000fe20000000a00 */
[----:B------:R-:W-:Y:S01]  /*8f00*/  ISETP.LT.OR P3, PT, R0, 0x2, !P0 ;  /* 0x000000020000780c */ /* 0x000fe20004761670 */
[----:B------:R-:W-:Y:S01]  /*8f10*/  BSSY B1, `(.L_x_32) ;  /* 0x000000b000017945 */ /* 0x000fe20003800000 */
[----:B------:R-:W-:Y:S02]  /*8f20*/  PRMT R3, R3, 0x8880, RZ ;  /* 0x0000888003037816 */ /* 0x000fe400000000ff */
[----:B------:R-:W-:-:S03]  /*8f30*/  IADD3 R4, P1, R2, UR4, RZ ;  /* 0x0000000402047c10 */ /* 0x000fc6000ff3e0ff */
[----:B------:R-:W-:Y:S01]  /*8f40*/  IMAD R2, R3, R18, RZ ;  /* 0x0000001203027224 */ /* 0x000fe200078e02ff */
[----:B------:R-:W-:-:S03]  /*8f50*/  IADD3.X R5, R6, UR5, RZ, P1, !PT ;  /* 0x0000000506057c10 */ /* 0x000fc60008ffe4ff */
[----:B--2---:R-:W-:-:S05]  /*8f60*/  @!P2 IMAD R3, R8, R17, R2 ;  /* 0x000000110803a224 */ /* 0x004fca00078e0202 */
[----:B------:R1:W-:Y:S01]  /*8f70*/  @!P2 STG.E.U8 desc[UR36][R4.64], R3 ;  /* 0x000000030400a986 */ /* 0x0003e2000c101124 */
[----:B------:R-:W-:Y:S05]  /*8f80*/  @P3 BRA `(.L_x_33) ;  /* 0x00000000000c3947 */ /* 0x000fea0003800000 */
[----:B------:R-:W2:Y:S02]  /*8f90*/  LDG.E.U8 R16, desc[UR36][R10.64+0x1] ;  /* 0x000001240a107981 */ /* 0x000ea4000c1e1100 */
[----:B--2---:R-:W-:-:S05]  /*8fa0*/  PRMT R2, R16, 0x8880, RZ ;  /* 0x0000888010027816 */ /* 0x004fca00000000ff */
[----:B------:R-:W-:-:S07]  /*8fb0*/  IMAD R2, R2, R18, RZ ;  /* 0x0000001202027224 */ /* 0x000fce00078e02ff */
.L_x_33:
[----:B------:R-:W-:Y:S05]  /*8fc0*/  BSYNC B1 ;  /* 0x0000000000017941 */ /* 0x000fea0003800000 */
.L_x_32:
[----:B-1----:R-:W2:Y:S01]  /*8fd0*/  LDL.LU R3, [R1+0x204] ;  /* 0x0002040001037983 */ /* 0x002ea20000300800 */
[----:B------:R-:W-:Y:S01]  /*8fe0*/  ISETP.GE.AND P1, PT, R14, 0x9, PT ;  /* 0x000000090e00780c */ /* 0x000fe20003f26270 */
[C---:B------:R-:W-:Y:S01]  /*8ff0*/  IMAD.SHL.U32 R158, R12.reuse, 0x8, RZ ;  /* 0x000000080c9e7824 */ /* 0x040fe200078e00ff */
[----:B------:R-:W-:Y:S01]  /*9000*/  SHF.L.U64.HI R159, R12, 0x3, R13 ;  /* 0x000000030c9f7819 */ /* 0x000fe2000001020d */
[----:B------:R-:W-:Y:S01]  /*9010*/  BSSY B1, `(.L_x_34) ;  /* 0x000000e000017945 */ /* 0x000fe20003800000 */
[----:B------:R-:W-:Y:S01]  /*9020*/  ISETP.LT.OR P2, PT, R0, 0x2, !P1 ;  /* 0x000000020000780c */ /* 0x000fe20004f41670 */
[----:B------:R-:W-:-:S04]  /*9030*/  IMAD.WIDE.U32 R8, R15, R12, R158 ;  /* 0x0000000c0f087225 */ /* 0x000fc800078e009e */
[----:B------:R-:W-:Y:S01]  /*9040*/  IMAD.IADD R7, R7, 0x1, R9 ;  /* 0x0000000107077824 */ /* 0x000fe200078e0209 */
[----:B------:R-:W-:-:S04]  /*9050*/  IADD3 R8, P4, P5, R154, R20, R8 ;  /* 0x000000149a087210 */ /* 0x000fc80007d9e008 */
[----:B------:R-:W-:Y:S02]  /*9060*/  IADD3.X R9, R23, R21, R7, P4, P5 ;  /* 0x0000001517097210 */ /* 0x000fe400027ea407 */
[----:B------:R-:W-:Y:S01]  /*9070*/  IADD3 R6, P4, R4, UR41, RZ ;  /* 0x0000002904067c10 */ /* 0x000fe2000ff9e0ff */
[----:B--2---:R-:W-:-:S05]  /*9080*/  @!P3 IMAD R3, R3, R17, R2 ;  /* 0x000000110303b224 */ /* 0x004fca00078e0202 */
[----:B------:R1:W-:Y:S01]  /*9090*/  @!P3 STG.E.U8 desc[UR36][R4.64+0x1], R3 ;  /* 0x000001030400b986 */ /* 0x0003e2000c101124 */
[----:B------:R-:W-:-:S13]  /*90a0*/  ISETP.LT.OR P3, PT, R0, 0x1, !P1 ;  /* 0x000000010000780c */ /* 0x000fda0004f61670 */
[----:B-1----:R-:W-:Y:S05]  /*90b0*/  @P3 BRA `(.L_x_35) ;  /* 0x00000000000c3947 */ /* 0x002fea0003800000 */
[----:B------:R-:W2:Y:S02]  /*90c0*/  LDG.E.U8 R16, desc[UR36][R8.64] ;  /* 0x0000002408107981 */ /* 0x000ea4000c1e1100 */
[----:B--2---:R-:W-:-:S05]  /*90d0*/  PRMT R2, R16, 0x8880, RZ ;  /* 0x0000888010027816 */ /* 0x004fca00000000ff */
[----:B------:R-:W-:-:S07]  /*90e0*/  IMAD R2, R2, R18, RZ ;  /* 0x0000001202027224 */ /* 0x000fce00078e02ff */
.L_x_35:
[----:B------:R-:W-:Y:S05]  /*90f0*/  BSYNC B1 ;  /* 0x0000000000017941 */ /* 0x000fea0003800000 */
.L_x_34:
[----:B------:R-:W2:Y:S01]  /*9100*/  LDL.LU R3, [R1+0x208] ;  /* 0x0002080001037983 */ /* 0x000ea20000300800 */
[----:B------:R-:W-:Y:S01]  /*9110*/  IADD3.X R7, R5, UR40, RZ, P4, !PT ;  /* 0x0000002805077c10 */ /* 0x000fe2000a7fe4ff */
[----:B------:R-:W-:Y:S01]  /*9120*/  BSSY B1, `(.L_x_36) ;  /* 0x0000007000017945 */ /* 0x000fe20003800000 */
[----:B--2---:R-:W-:-:S05]  /*9130*/  @!P3 IMAD R3, R3, R17, R2 ;  /* 0x000000110303b224 */ /* 0x004fca00078e0202 */
[----:B------:R1:W-:Y:S01]  /*9140*/  @!P3 STG.E.U8 desc[UR36][R6.64], R3 ;  /* 0x000000030600b986 */ /* 0x0003e2000c101124 */
[----:B------:R-:W-:Y:S05]  /*9150*/  @P2 BRA `(.L_x_37) ;  /* 0x00000000000c2947 */ /* 0x000fea0003800000 */
[----:B------:R-:W2:Y:S02]  /*9160*/  LDG.E.U8 R16, desc[UR36][R8.64+0x1] ;  /* 0x0000012408107981 */ /* 0x000ea4000c1e1100 */
[----:B--2---:R-:W-:-:S05]  /*9170*/  PRMT R2, R16, 0x8880, RZ ;  /* 0x0000888010027816 */ /* 0x004fca00000000ff */
[----:B------:R-:W-:-:S07]  /*9180*/  IMAD R2, R2, R18, RZ ;  /* 0x0000001202027224 */ /* 0x000fce00078e02ff */
.L_x_37:
[----:B------:R-:W-:Y:S05]  /*9190*/  BSYNC B1 ;  /* 0x0000000000017941 */ /* 0x000fea0003800000 */
.L_x_36:
[----:B-1----:R-:W2:Y:S01]  /*91a0*/  LDL.LU R3, [R1+0x20c] ;  /* 0x00020c0001037983 */ /* 0x002ea20000300800 */
[C---:B------:R-:W-:Y:S01]  /*91b0*/  ISETP.LT.OR P3, PT, R0.reuse, 0x9, !P0 ;  /* 0x000000090000780c */ /* 0x040fe20004761670 */
[----:B------:R-:W-:Y:S01]  /*91c0*/  BSSY B1, `(.L_x_38) ;  /* 0x000000a000017945 */ /* 0x000fe20003800000 */
[C---:B------:R-:W-:Y:S02]  /*91d0*/  ISETP.LT.OR P4, PT, R0.reuse, 0xa, !P0 ;  /* 0x0000000a0000780c */ /* 0x040fe40004781670 */
[----:B------:R-:W-:Y:S01]  /*91e0*/  ISETP.LT.OR P5, PT, R0, 0x9, !P1 ;  /* 0x000000090000780c */ /* 0x000fe20004fa1670 */
[----:B--2---:R-:W-:-:S05]  /*91f0*/  @!P2 IMAD R3, R3, R17, R2 ;  /* 0x000000110303a224 */ /* 0x004fca00078e0202 */
[----:B------:R1:W-:Y:S01]  /*9200*/  @!P2 STG.E.U8 desc[UR36][R6.64+0x1], R3 ;  /* 0x000001030600a986 */ /* 0x0003e2000c101124 */
[----:B------:R-:W-:Y:S02]  /*9210*/  ISETP.LT.OR P2, PT, R0, 0xa, !P1 ;  /* 0x0000000a0000780c */ /* 0x000fe40004f41670 */
[----:B------:R-:W-:Y:S11]  /*9220*/  @P3 BRA `(.L_x_39) ;  /* 0x00000000000c3947 */ /* 0x000ff60003800000 */
[----:B------:R-:W2:Y:S02]  /*9230*/  LDG.E.U8 R16, desc[UR36][R10.64+0x8] ;  /* 0x000008240a107981 */ /* 0x000ea4000c1e1100 */
[----:B--2---:R-:W-:-:S05]  /*9240*/  PRMT R2, R16, 0x8880, RZ ;  /* 0x0000888010027816 */ /* 0x004fca00000000ff */
[----:B------:R-:W-:-:S07]  /*9250*/  IMAD R2, R2, R18, RZ ;  /* 0x0000001202027224 */ /* 0x000fce00078e02ff */
.L_x_39:
[----:B------:R-:W-:Y:S05]  /*9260*/  BSYNC B1 ;  /* 0x0000000000017941 */ /* 0x000fea0003800000 */
.L_x_38:
[----:B-1----:R-:W2:Y:S01]  /*9270*/  LDL.LU R3, [R1+0x210] ;  /* 0x0002100001037983 */ /* 0x002ea20000300800 */
[----:B------:R-:W-:Y:S01]  /*9280*/  BSSY B1, `(.L_x_40) ;  /* 0x0000007000017945 */ /* 0x000fe20003800000 */
[----:B--2---:R-:W-:-:S05]  /*9290*/  @!P3 IMAD R3, R3, R17, R2 ;  /* 0x000000110303b224 */ /* 0x004fca00078e0202 */
[----:B------:R1:W-:Y:S01]  /*92a0*/  @!P3 STG.E.U8 desc[UR36][R4.64+0x8], R3 ;  /* 0x000008030400b986 */ /* 0x0003e2000c101124 */
[----:B------:R-:W-:Y:S05]  /*92b0*/  @P4 BRA `(.L_x_41) ;  /* 0x00000000000c4947 */ /* 0x000fea0003800000 */
[----:B------:R-:W2:Y:S02]  /*92c0*/  LDG.E.U8 R16, desc[UR36][R10.64+0x9] ;  /* 0x000009240a107981 */ /* 0x000ea4000c1e1100 */
[----:B--2---:R-:W-:-:S05]  /*92d0*/  PRMT R2, R16, 0x8880, RZ ;  /* 0x0000888010027816 */ /* 0x004fca00000000ff */
[----:B------:R-:W-:-:S07]  /*92e0*/  IMAD R2, R2, R18, RZ ;  /* 0x0000001202027224 */ /* 0x000fce00078e02ff */
.L_x_41:
[----:B------:R-:W-:Y:S05]  /*92f0*/  BSYNC B1 ;  /* 0x0000000000017941 */ /* 0x000fea0003800000 */
.L_x_40:
        /* <DEDUP_REMOVED lines=8> */
.L_x_43:
[----:B------:R-:W-:Y:S05]  /*9380*/  BSYNC B1 ;  /* 0x0000000000017941 */ /* 0x000fea0003800000 */
.L_x_42:
[----:B-1----:R-:W2:Y:S04]  /*9390*/  LDL.LU R3, [R1+0x218] ;  /* 0x0002180001037983 */ /* 0x002ea80000300800 */
[----:B------:R-:W3:Y:S04]  /*93a0*/  LDL.LU R155, [R1+0x2c8] ;  /* 0x0002c800019b7983 */ /* 0x000ee80000300800 */
[----:B------:R-:W4:Y:S04]  /*93b0*/  LDL.LU R235, [R1+0x2cc] ;  /* 0x0002cc0001eb7983 */ /* 0x000f280000300800 */
[----:B------:R-:W5:Y:S04]  /*93c0*/  LDL.LU R234, [R1+0x2d0] ;  /* 0x0002d00001ea7983 */ /* 0x000f680000300800 */
        /* <DEDUP_REMOVED lines=70> */
[----:B------:R-:W5:Y:S01]  /*9830*/  LDL.LU R163, [R1+0x3ec] ;  /* 0x0003ec0001a37983 */ /* 0x000f620000300800 */
[----:B--2---:R-:W-:-:S03]  /*9840*/  @!P5 IMAD R3, R3, R17, R2 ;  /* 0x000000110303d224 */ /* 0x004fc600078e0202 */
[----:B------:R-:W2:Y:S04]  /*9850*/  LDL.LU R162, [R1+0x3f0] ;  /* 0x0003f00001a27983 */ /* 0x000ea80000300800 */
[----:B------:R1:W-:Y:S04]  /*9860*/  @!P5 STG.E.U8 desc[UR36][R6.64+0x8], R3 ;  /* 0x000008030600d986 */ /* 0x0003e8000c101124 */
[----:B------:R-:W1:Y:S04]  /*9870*/  @!P2 LDG.E.U8 R16, desc[UR36][R8.64+0x9] ;  /* 0x000009240810a981 */ /* 0x000e68000c1e1100 */
[----:B------:R-:W2:Y:S04]  /*9880*/  LDL.LU R161, [R1+0x3f4] ;  /* 0x0003f40001a17983 */ /* 0x000ea80000300800 */
[----:B------:R-:W2:Y:S04]  /*9890*/  LDL.LU R157, [R1+0x3f8] ;  /* 0x0003f800019d7983 */ /* 0x000ea80000300800 */
[----:B------:R-:W2:Y:S01]  /*98a0*/  LDL.LU R156, [R1+0x3fc] ;  /* 0x0003fc00019c7983 */ /* 0x000ea20000300800 */
[----:B-1----:R-:W-:-:S05]  /*98b0*/  @!P2 PRMT R3, R16, 0x8880, RZ ;  /* 0x000088801003a816 */ /* 0x002fca00000000ff */
[----:B------:R-:W-:Y:S02]  /*98c0*/  @!P2 IMAD R2, R3, R18, RZ ;  /* 0x000000120302a224 */ /* 0x000fe400078e02ff */
[----:B------:R-:W3:Y:S01]  /*98d0*/  LDL.LU R3, [R1+0x21c] ;  /* 0x00021c0001037983 */ /* 0x000ee20000300800 */
[----:B------:R-:W-:Y:S01]  /*98e0*/  ISETP.LT.OR P3, PT, R0, 0x11, !P0 ;  /* 0x000000110000780c */ /* 0x000fe20004761670 */
[----:B---3--:R-:W-:-:S05]  /*98f0*/  @!P2 IMAD R3, R3, R17, R2 ;  /* 0x000000110303a224 */ /* 0x008fca00078e0202 */
[----:B------:R1:W-:Y:S07]  /*9900*/  @!P2 STG.E.U8 desc[UR36][R6.64+0x9], R3 ;  /* 0x000009030600a986 */ /* 0x0003ee000c101124 */
[----:B------:R-:W1:Y:S01]  /*9910*/  @!P3 LDG.E.U8 R16, desc[UR36][R10.64+0x10] ;  /* 0x000010240a10b981 */ /* 0x000e62000c1e1100 */
[----:B------:R-:W-:Y:S02]  /*9920*/  ISETP.LT.OR P2, PT, R0, 0x12, !P0 ;  /* 0x000000120000780c */ /* 0x000fe40004741670 */
[----:B-1----:R-:W-:-:S05]  /*9930*/  @!P3 PRMT R3, R16, 0x8880, RZ ;  /* 0x000088801003b816 */ /* 0x002fca00000000ff */
[----:B------:R-:W-:Y:S02]  /*9940*/  @!P3 IMAD R2, R3, R18, RZ ;  /* 0x000000120302b224 */ /* 0x000fe400078e02ff */
[----:B------:R-:W3:Y:S02]  /*9950*/  LDL.LU R3, [R1+0x220] ;  /* 0x0002200001037983 */ /* 0x000ee40000300800 */
[----:B---3--:R-:W-:-:S05]  /*9960*/  @!P3 IMAD R3, R3, R17, R2 ;  /* 0x000000110303b224 */ /* 0x008fca00078e0202 */
[----:B------:R1:W-:Y:S04]  /*9970*/  @!P3 STG.E.U8 desc[UR36][R4.64+0x10], R3 ;  /* 0x000010030400b986 */ /* 0x0003e8000c101124 */
        /* <DEDUP_REMOVED lines=290> */
[----:B------:R-:W-:-:S04]  /*aba0*/  @!P3 IMAD R2, R3, R18, RZ ;  /* 0x000000120302b224 */ /* 0x000fc800078e02ff */
[----:B------:R-:W-:-:S05]  /*abb0*/  @!P3 IMAD R3, R155, R17, R2 ;  /* 0x000000119b03b224 */ /* 0x000fca00078e0202 */
[----:B------:R1:W-:Y:S04]  /*abc0*/  @!P3 STG.E.U8 desc[UR36][R6.64+0x60], R3 ;  /* 0x000060030600b986 */ /* 0x0003e8000c101124 */
[----:B------:R-:W1:Y:S01]  /*abd0*/  @!P2 LDG.E.U8 R16, desc[UR36][R8.64+0x61] ;  /* 0x000061240810a981 */ /* 0x000e62000c1e1100 */
[----:B------:R-:W-:Y:S02]  /*abe0*/  ISETP.LT.OR P3, PT, R0, 0x69, !P0 ;  /* 0x000000690000780c */ /* 0x000fe40004761670 */
[----:B-1----:R-:W-:-:S05]  /*abf0*/  @!P2 PRMT R3, R16, 0x8880, RZ ;  /* 0x000088801003a816 */ /* 0x002fca00000000ff */
[----:B------:R-:W-:-:S04]  /*ac00*/  @!P2 IMAD R2, R3, R18, RZ ;  /* 0x000000120302a224 */ /* 0x000fc800078e02ff */
[----:B----4-:R-:W-:-:S05]  /*ac10*/  @!P2 IMAD R3, R235, R17, R2 ;  /* 0x00000011eb03a224 */ /* 0x010fca00078e0202 */
[----:B------:R1:W-:Y:S04]  /*ac20*/  @!P2 STG.E.U8 desc[UR36][R6.64+0x61], R3 ;  /* 0x000061030600a986 */ /* 0x0003e8000c101124 */
[----:B------:R-:W1:Y:S01]  /*ac30*/  @!P3 LDG.E.U8 R16, desc[UR36][R10.64+0x68] ;  /* 0x000068240a10b981 */ /* 0x000e62000c1e1100 */
[----:B------:R-:W-:Y:S02]  /*ac40*/  ISETP.LT.OR P2, PT, R0, 0x6a, !P0 ;  /* 0x0000006a0000780c */ /* 0x000fe40004741670 */
[----:B-1----:R-:W-:-:S05]  /*ac50*/  @!P3 PRMT R3, R16, 0x8880, RZ ;  /* 0x000088801003b816 */ /* 0x002fca00000000ff */
[----:B------:R-:W-:-:S04]  /*ac60*/  @!P3 IMAD R2, R3, R18, RZ ;  /* 0x000000120302b224 */ /* 0x000fc800078e02ff */
[----:B-----5:R-:W-:-:S05]  /*ac70*/  @!P3 IMAD R3, R234, R17, R2 ;  /* 0x00000011ea03b224 */ /* 0x020fca00078e0202 */
        /* <DEDUP_REMOVED lines=431> */
[----:B--2---:R-:W-:-:S05]  /*c770*/  @!P3 IMAD R3, R162, R17, R2 ;  /* 0x00000011a203b224 */ /* 0x004fca00078e0202 */
        /* <DEDUP_REMOVED lines=13> */
[----:B------:R2:W0:Y:S01]  /*c850*/  @!P0 LDG.E.U8 R16, desc[UR36][R8.64+0xf9] ;  /* 0x0000f92408108981 */ /* 0x000422000c1e1100 */
[----:B-1----:R-:W-:-:S05]  /*c860*/  IADD3 R3, P1, R15, 0x80, RZ ;  /* 0x000000800f037810 */ /* 0x002fca0007f3e0ff */
[----:B--2---:R-:W-:Y:S01]  /*c870*/  IMAD.X R8, RZ, RZ, R153, P1 ;  /* 0x000000ffff087224 */ /* 0x004fe200008e0699 */
[----:B------:R-:W-:-:S03]  /*c880*/  ISETP.GE.AND P1, PT, R14, 0x81, PT ;  /* 0x000000810e00780c */ /* 0x000fc60003f26270 */
[-C--:B------:R-:W-:Y:S01]  /*c890*/  IMAD R155, R8, R12.reuse, RZ ;  /* 0x0000000c089b7224 */ /* 0x080fe200078e02ff */
[----:B------:R-:W-:Y:S01]  /*c8a0*/  ISETP.LT.OR P3, PT, R0, 0x1, !P1 ;  /* 0x000000010000780c */ /* 0x000fe20004f61670 */
[----:B------:R-:W-:-:S04]  /*c8b0*/  IMAD.WIDE.U32 R8, R3, R12, R22 ;  /* 0x0000000c03087225 */ /* 0x000fc800078e0016 */
[----:B------:R-:W-:Y:S01]  /*c8c0*/  IMAD R155, R3, R13, R155 ;  /* 0x0000000d039b7224 */ /* 0x000fe200078e029b */
[----:B0-----:R-:W-:-:S05]  /*c8d0*/  @!P0 PRMT R10, R16, 0x8880, RZ ;  /* 0x00008880100a8816 */ /* 0x001fca00000000ff */
[----:B------:R-:W-:Y:S01]  /*c8e0*/  @!P0 IMAD.MOV.U32 R11, RZ, RZ, R10 ;  /* 0x000000ffff0b8224 */ /* 0x000fe200078e000a */
[----:B------:R-:W-:-:S03]  /*c8f0*/  IADD3 R10, P2, R8, R20, RZ ;  /* 0x00000014080a7210 */ /* 0x000fc60007f5e0ff */
[----:B------:R-:W-:Y:S01]  /*c900*/  @!P0 IMAD R2, R11, R18, RZ ;  /* 0x000000120b028224 */ /* 0x000fe200078e02ff */
[----:B------:R-:W-:-:S03]  /*c910*/  IADD3.X R11, R21, R9, R155, P2, !PT ;  /* 0x00000009150b7210 */ /* 0x000fc600017fe49b */
[----:B------:R-:W-:Y:S02]  /*c920*/  @!P0 IMAD R8, R156, R17, R2 ;  /* 0x000000119c088224 */ /* 0x000fe400078e0202 */
[----:B------:R-:W2:Y:S04]  /*c930*/  LDL.LU R156, [R1] ;  /* 0x00000000019c7983 */ /* 0x000ea80000300800 */
[----:B------:R0:W-:Y:S04]  /*c940*/  @!P0 STG.E.U8 desc[UR36][R6.64+0xf9], R8 ;  /* 0x0000f90806008986 */ /* 0x0001e8000c101124 */
[----:B------:R-:W0:Y:S01]  /*c950*/  @!P3 LDG.E.U8 R16, desc[UR36][R10.64] ;  /* 0x000000240a10b981 */ /* 0x000e22000c1e1100 */
[----:B------:R-:W-:-:S03]  /*c960*/  ISETP.LT.OR P2, PT, R0, 0x2, !P1 ;  /* 0x000000020000780c */ /* 0x000fc60004f41670 */
        /* <DEDUP_REMOVED lines=74> */
[----:B0-----:R-:W-:-:S03]  /*ce10*/  @!P3 PRMT R8, R16, 0x8880, RZ ;  /* 0x000088801008b816 */ /* 0x001fc600000000ff */
[----:B------:R-:W5:Y:S02]  /*ce20*/  LDL.LU R166, [R1+0x1fc] ;  /* 0x0001fc0001a67983 */ /* 0x000f640000300800 */
[----:B------:R-:W-:Y:S01]  /*ce30*/  @!P3 IMAD.MOV.U32 R9, RZ, RZ, R8 ;  /* 0x000000ffff09b224 */ /* 0x000fe200078e0008 */
[----:B------:R-:W-:-:S03]  /*ce40*/  @!P3 IADD3 R8, P0, R4, UR44, RZ ;  /* 0x0000002c0408bc10 */ /* 0x000fc6000ff1e0ff */
[----:B------:R-:W-:Y:S01]  /*ce50*/  @!P3 IMAD R2, R9, R18, RZ ;  /* 0x000000120902b224 */ /* 0x000fe200078e02ff */
[----:B------:R-:W-:-:S03]  /*ce60*/  @!P3 IADD3.X R9, R5, UR43, RZ, P0, !PT ;  /* 0x0000002b0509bc10 */ /* 0x000fc600087fe4ff */
[----:B--2---:R-:W-:-:S05]  /*ce70*/  @!P3 IMAD R152, R156, R17, R2 ;  /* 0x000000119c98b224 */ /* 0x004fca00078e0202 */
[----:B------:R0:W-:Y:S04]  /*ce80*/  @!P3 STG.E.U8 desc[UR36][R8.64], R152 ;  /* 0x000000980800b986 */ /* 0x0001e8000c101124 */
[----:B------:R-:W2:Y:S01]  /*ce90*/  @!P2 LDG.E.U8 R16, desc[UR36][R10.64+0x1] ;  /* 0x000001240a10a981 */ /* 0x000ea2000c1e1100 */
[----:B0-----:R-:W-:-:S03]  /*cea0*/  IMAD.WIDE.U32 R8, R3, R12, R158 ;  /* 0x0000000c03087225 */ /* 0x001fc600078e009e */
[----:B------:R-:W3:Y:S01]  /*ceb0*/  LDL.LU R152, [R1+0xd0] ;  /* 0x0000d00001987983 */ /* 0x000ee20000300800 */
[----:B------:R-:W-:Y:S01]  /*cec0*/  IMAD.IADD R155, R155, 0x1, R9 ;  /* 0x000000019b9b7824 */ /* 0x000fe200078e0209 */
[----:B------:R-:W-:-:S04]  /*ced0*/  IADD3 R8, P4, P5, R154, R20, R8 ;  /* 0x000000149a087210 */ /* 0x000fc80007d9e008 */
[----:B------:R-:W-:Y:S02]  /*cee0*/  IADD3.X R9, R23, R21, R155, P4, P5 ;  /* 0x0000001517097210 */ /* 0x000fe400027ea49b */
[----:B------:R-:W4:Y:S01]  /*cef0*/  LDL.LU R155, [R1+0xcc] ;  /* 0x0000cc00019b7983 */ /* 0x000f220000300800 */
[----:B--2---:R-:W-:-:S05]  /*cf00*/  @!P2 PRMT R3, R16, 0x8880, RZ ;  /* 0x000088801003a816 */ /* 0x004fca00000000ff */
[----:B------:R-:W-:Y:S02]  /*cf10*/  @!P2 IMAD R2, R3, R18, RZ ;  /* 0x000000120302a224 */ /* 0x000fe400078e02ff */
[----:B------:R-:W2:Y:S01]  /*cf20*/  LDL.LU R3, [R1+0x4] ;  /* 0x0000040001037983 */ /* 0x000ea20000300800 */
[----:B------:R-:W-:-:S04]  /*cf30*/  ISETP.GE.AND P0, PT, R14, 0x89, PT ;  /* 0x000000890e00780c */ /* 0x000fc80003f06270 */
[----:B------:R-:W-:Y:S02]  /*cf40*/  ISETP.LT.OR P3, PT, R0, 0x1, !P0 ;  /* 0x000000010000780c */ /* 0x000fe40004761670 */
[----:B------:R-:W-:-:S04]  /*cf50*/  @!P2 IADD3 R156, P4, R4, UR44, RZ ;  /* 0x0000002c049cac10 */ /* 0x000fc8000ff9e0ff */
[----:B------:R-:W-:Y:S01]  /*cf60*/  @!P2 IADD3.X R157, R5, UR43, RZ, P4, !PT ;  /* 0x0000002b059dac10 */ /* 0x000fe2000a7fe4ff */
[----:B--2---:R-:W-:-:S05]  /*cf70*/  @!P2 IMAD R3, R3, R17, R2 ;  /* 0x000000110303a224 */ /* 0x004fca00078e0202 */
[----:B------:R0:W-:Y:S04]  /*cf80*/  @!P2 STG.E.U8 desc[UR36][R156.64+0x1], R3 ;  /* 0x000001039c00a986 */ /* 0x0001e8000c101124 */
[----:B------:R-:W0:Y:S01]  /*cf90*/  @!P3 LDG.E.U8 R16, desc[UR36][R8.64] ;  /* 0x000000240810b981 */ /* 0x000e22000c1e1100 */
[----:B------:R-:W-:Y:S02]  /*cfa0*/  ISETP.LT.OR P2, PT, R0, 0x2, !P0 ;  /* 0x000000020000780c */ /* 0x000fe40004741670 */
[----:B0-----:R-:W-:-:S05]  /*cfb0*/  @!P3 PRMT R3, R16, 0x8880, RZ ;  /* 0x000088801003b816 */ /* 0x001fca00000000ff */
[----:B------:R-:W-:Y:S02]  /*cfc0*/  @!P3 IMAD R2, R3, R18, RZ ;  /* 0x000000120302b224 */ /* 0x000fe400078e02ff */
[----:B------:R-:W2:Y:S01]  /*cfd0*/  LDL.LU R3, [R1+0x8] ;  /* 0x0000080001037983 */ /* 0x000ea20000300800 */
        /* <DEDUP_REMOVED lines=436> */
[----:B------:R-:W2:Y:S01]  /*eb20*/  @!P2 LDG.E.U8 R16, desc[UR36][R8.64+0x61] ;  /* 0x000061240810a981 */ /* 0x000ea2000c1e1100 */
[----:B------:R-:W-:Y:S02]  /*eb30*/  ISETP.LT.OR P3, PT, R0, 0x69, !P1 ;  /* 0x000000690000780c */ /* 0x000fe40004f61670 */
[----:B0-----:R-:W-:-:S04]  /*eb40*/  @!P2 IADD3 R156, P4, R6, UR44, RZ ;  /* 0x0000002c069cac10 */ /* 0x001fc8000ff9e0ff */
[----:B------:R-:W-:Y:S02]  /*eb50*/  @!P2 IADD3.X R157, R7, UR43, RZ, P4, !PT ;  /* 0x0000002b079dac10 */ /* 0x000fe4000a7fe4ff */
[----:B--2---:R-:W-:-:S05]  /*eb60*/  @!P2 PRMT R3, R16, 0x8880, RZ ;  /* 0x000088801003a816 */ /* 0x004fca00000000ff */
[----:B------:R-:W-:-:S04]  /*eb70*/  @!P2 IMAD R2, R3, R18, RZ ;  /* 0x000000120302a224 */ /* 0x000fc800078e02ff */
[----:B----4-:R-:W-:-:S05]  /*eb80*/  @!P2 IMAD R3, R155, R17, R2 ;  /* 0x000000119b03a224 */ /* 0x010fca00078e0202 */
[----:B------:R0:W-:Y:S04]  /*eb90*/  @!P2 STG.E.U8 desc[UR36][R156.64+0x61], R3 ;  /* 0x000061039c00a986 */ /* 0x0001e8000c101124 */
[----:B------:R-:W2:Y:S01]  /*eba0*/  @!P3 LDG.E.U8 R16, desc[UR36][R10.64+0x68] ;  /* 0x000068240a10b981 */ /* 0x000ea2000c1e1100 */
[----:B------:R-:W-:Y:S02]  /*ebb0*/  ISETP.LT.OR P2, PT, R0, 0x6a, !P1 ;  /* 0x0000006a0000780c */ /* 0x000fe40004f41670 */
[----:B0-----:R-:W-:-:S04]  /*ebc0*/  @!P3 IADD3 R156, P4, R4, UR44, RZ ;  /* 0x0000002c049cbc10 */ /* 0x001fc8000ff9e0ff */
[----:B------:R-:W-:Y:S02]  /*ebd0*/  @!P3 IADD3.X R157, R5, UR43, RZ, P4, !PT ;  /* 0x0000002b059dbc10 */ /* 0x000fe4000a7fe4ff */
[----:B--2---:R-:W-:-:S05]  /*ebe0*/  @!P3 PRMT R3, R16, 0x8880, RZ ;  /* 0x000088801003b816 */ /* 0x004fca00000000ff */
[----:B------:R-:W-:-:S04]  /*ebf0*/  @!P3 IMAD R2, R3, R18, RZ ;  /* 0x000000120302b224 */ /* 0x000fc800078e02ff */
[----:B---3--:R-:W-:-:S05]  /*ec00*/  @!P3 IMAD R3, R152, R17, R2 ;  /* 0x000000119803b224 */ /* 0x008fca00078e0202 */
[----:B------:R0:W-:Y:S04]  /*ec10*/  @!P3 STG.E.U8 desc[UR36][R156.64+0x68], R3 ;  /* 0x000068039c00b986 */ /* 0x0001e8000c101124 */
[----:B------:R-:W2:Y:S01]  /*ec20*/  @!P2 LDG.E.U8 R16, desc[UR36][R10.64+0x69] ;  /* 0x000069240a10a981 */ /* 0x000ea2000c1e1100 */
[----:B------:R-:W-:Y:S02]  /*ec30*/  ISETP.LT.OR P3, PT, R0, 0x69, !P0 ;  /* 0x000000690000780c */ /* 0x000fe40004761670 */
[----:B0-----:R-:W-:-:S04]  /*ec40*/  @!P2 IADD3 R156, P4, R4, UR44, RZ ;  /* 0x0000002c049cac10 */ /* 0x001fc8000ff9e0ff */
[----:B------:R-:W-:Y:S02]  /*ec50*/  @!P2 IADD3.X R157, R5, UR43, RZ, P4, !PT ;  /* 0x0000002b059dac10 */ /* 0x000fe4000a7fe4ff */
[----:B--2---:R-:W-:-:S05]  /*ec60*/  @!P2 PRMT R152, R16, 0x8880, RZ ;  /* 0x000088801098a816 */ /* 0x004fca00000000ff */
[----:B------:R-:W-:-:S04]  /*ec70*/  @!P2 IMAD.MOV.U32 R3, RZ, RZ, R152 ;  /* 0x000000ffff03a224 */ /* 0x000fc800078e0098 */
[----:B------:R-:W-:-:S04]  /*ec80*/  @!P2 IMAD R2, R3, R18, RZ ;  /* 0x000000120302a224 */ /* 0x000fc800078e02ff */
[----:B------:R-:W-:-:S05]  /*ec90*/  @!P2 IMAD R3, R235, R17, R2 ;  /* 0x00000011eb03a224 */ /* 0x000fca00078e0202 */
        /* <DEDUP_REMOVED lines=15> */
[----:B------:R-:W-:-:S04]  /*ed90*/  @!P2 IMAD R2, R3, R18, RZ ;  /* 0x000000120302a224 */ /* 0x000fc800078e02ff */
[----:B-----5:R-:W-:-:S05]  /*eda0*/  @!P2 IMAD R3, R233, R17, R2 ;  /* 0x00000011e903a224 */ /* 0x020fca00078e0202 */
[----:B------:R0:W-:Y:S04]  /*edb0*/  @!P2 STG.E.U8 desc[UR36][R156.64+0x69], R3 ;  /* 0x000069039c00a986 */ /* 0x0001e8000c101124 */
[----:B------:R-:W2:Y:S01]  /*edc0*/  @!P3 LDG.E.U8 R16, desc[UR36][R10.64+0x70] ;  /* 0x000070240a10b981 */ /* 0x000ea2000c1e1100 */
[----:B------:R-:W-:Y:S02]  /*edd0*/  ISETP.LT.OR P2, PT, R0, 0x72, !P1 ;  /* 0x000000720000780c */ /* 0x000fe40004f41670 */
[----:B0-----:R-:W-:-:S04]  /*ede0*/  @!P3 IADD3 R156, P4, R4, UR44, RZ ;  /* 0x0000002c049cbc10 */ /* 0x001fc8000ff9e0ff */
[----:B------:R-:W-:Y:S02]  /*edf0*/  @!P3 IADD3.X R157, R5, UR43, RZ, P4, !PT ;  /* 0x0000002b059dbc10 */ /* 0x000fe4000a7fe4ff */
[----:B--2---:R-:W-:-:S05]  /*ee00*/  @!P3 PRMT R155, R16, 0x8880, RZ ;  /* 0x00008880109bb816 */ /* 0x004fca00000000ff */
        /* <DEDUP_REMOVED lines=93> */
[----:B------:R-:W-:-:S04]  /*f3e0*/  @!P3 IADD3 R162, P4, R4, UR44, RZ ;  /* 0x0000002c04a2bc10 */ /* 0x000fc8000ff9e0ff */
        /* <DEDUP_REMOVED lines=15> */
[----:B-1----:R-:W-:-:S04]  /*f4e0*/  @!P3 IADD3 R162, P4, R6, UR44, RZ ;  /* 0x0000002c06a2bc10 */ /* 0x002fc8000ff9e0ff */
        /* <DEDUP_REMOVED lines=21> */
[----:B------:R-:W0:Y:S01]  /*f640*/  @!P2 LDG.E.U8 R16, desc[UR36][R10.64+0x91] ;  /* 0x000091240a10a981 */ /* 0x000e22000c1e1100 */
[----:B------:R-:W-:Y:S02]  /*f650*/  ISETP.LT.OR P3, PT, R0, 0x91, !P0 ;  /* 0x000000910000780c */ /* 0x000fe40004761670 */
[----:B------:R-:W-:-:S04]  /*f660*/  @!P2 IADD3 R164, P4, R4, UR44, RZ ;  /* 0x0000002c04a4ac10 */ /* 0x000fc8000ff9e0ff */
[----:B------:R-:W-:Y:S02]  /*f670*/  @!P2 IADD3.X R165, R5, UR43, RZ, P4, !PT ;  /* 0x0000002b05a5ac10 */ /* 0x000fe4000a7fe4ff */
[----:B0-----:R-:W-:-:S05]  /*f680*/  @!P2 PRMT R3, R16, 0x8880, RZ ;  /* 0x000088801003a816 */ /* 0x001fca00000000ff */
[----:B------:R-:W-:-:S04]  /*f690*/  @!P2 IMAD R2, R3, R18, RZ ;  /* 0x000000120302a224 */ /* 0x000fc800078e02ff */
[----:B------:R-:W-:-:S05]  /*f6a0*/  @!P2 IMAD R3, R219, R17, R2 ;  /* 0x00000011db03a224 */ /* 0x000fca00078e0202 */
[----:B------:R0:W-:Y:S04]  /*f6b0*/  @!P2 STG.E.U8 desc[UR36][R164.64+0x91], R3 ;  /* 0x00009103a400a986 */ /* 0x0001e8000c101124 */
[----:B------:R-:W1:Y:S01]  /*f6c0*/  @!P3 LDG.E.U8 R16, desc[UR36][R8.64+0x90] ;  /* 0x000090240810b981 */ /* 0x000e62000c1e1100 */
[----:B------:R-:W-:Y:S02]  /*f6d0*/  ISETP.LT.OR P2, PT, R0, 0x92, !P0 ;  /* 0x000000920000780c */ /* 0x000fe40004741670 */
[----:B------:R-:W-:-:S04]  /*f6e0*/  @!P3 IADD3 R156, P4, R6, UR44, RZ ;  /* 0x0000002c069cbc10 */ /* 0x000fc8000ff9e0ff */
[----:B------:R-:W-:Y:S02]  /*f6f0*/  @!P3 IADD3.X R157, R7, UR43, RZ, P4, !PT ;  /* 0x0000002b079dbc10 */ /* 0x000fe4000a7fe4ff */
[----:B-1----:R-:W-:-:S05]  /*f700*/  @!P3 PRMT R155, R16, 0x8880, RZ ;  /* 0x00008880109bb816 */ /* 0x002fca00000000ff */
        /* <DEDUP_REMOVED lines=413> */
[----:B------:R-:W-:Y:S02]  /*110e0*/  @!P2 IADD3 R10, P0, R6, UR44, RZ ;  /* 0x0000002c060aac10 */ /* 0x000fe4000ff1e0ff */
[----:B--2---:R-:W-:-:S05]  /*110f0*/  @!P2 PRMT R11, R16, 0x8880, RZ ;  /* 0x00008880100ba816 */ /* 0x004fca00000000ff */
[----:B------:R-:W-:Y:S01]  /*11100*/  @!P2 IMAD R2, R11, R18, RZ ;  /* 0x000000120b02a224 */ /* 0x000fe200078e02ff */
[----:B------:R-:W-:-:S03]  /*11110*/  @!P2 IADD3.X R11, R7, UR43, RZ, P0, !PT ;  /* 0x0000002b070bac10 */ /* 0x000fc600087fe4ff */
[----:B-1----:R-:W-:-:S05]  /*11120*/  @!P2 IMAD R155, R161, R17, R2 ;  /* 0x00000011a19ba224 */ /* 0x002fca00078e0202 */
[----:B------:R1:W-:Y:S04]  /*11130*/  @!P2 STG.E.U8 desc[UR36][R10.64+0xf8], R155 ;  /* 0x0000f89b0a00a986 */ /* 0x0003e8000c101124 */
[----:B------:R2:W3:Y:S01]  /*11140*/  @!P1 LDG.E.U8 R16, desc[UR36][R8.64+0xf9] ;  /* 0x0000f92408109981 */ /* 0x0004e2000c1e1100 */
[----:B0-----:R-:W-:-:S05]  /*11150*/  IADD3 R163, P0, R15, 0x100, RZ ;  /* 0x000001000fa37810 */ /* 0x001fca0007f1e0ff */
[----:B------:R-:W-:Y:S01]  /*11160*/  IMAD.X R153, RZ, RZ, R153, P0 ;  /* 0x000000ffff997224 */ /* 0x000fe200000e0699 */
[----:B------:R-:W-:-:S03]  /*11170*/  ISETP.GE.AND P0, PT, R14, 0x101, PT ;  /* 0x000001010e00780c */ /* 0x000fc60003f06270 */
[-C--:B------:R-:W-:Y:S02]  /*11180*/  IMAD R156, R153, R12.reuse, RZ ;  /* 0x0000000c999c7224 */ /* 0x080fe400078e02ff */
[----:B------:R-:W-:Y:S01]  /*11190*/  IMAD.WIDE.U32 R152, R163, R12, R22 ;  /* 0x0000000ca3987225 */ /* 0x000fe200078e0016 */
[----:B------:R-:W-:-:S03]  /*111a0*/  ISETP.LT.OR P2, PT, R0, 0x1, !P0 ;  /* 0x000000010000780c */ /* 0x000fc60004741670 */
[----:B------:R-:W-:Y:S01]  /*111b0*/  IMAD R161, R163, R13, R156 ;  /* 0x0000000da3a17224 */ /* 0x000fe200078e029c */
[----:B--2---:R-:W0:Y:S01]  /*111c0*/  LDC.64 R8, c[0x0][0x5c8] ;  /* 0x00017200ff087b82 */ /* 0x004e220000000a00 */
[----:B-1----:R-:W-:Y:S02]  /*111d0*/  IADD3 R10, P4, R152, R20, RZ ;  /* 0x00000014980a7210 */ /* 0x002fe40007f9e0ff */
[----:B------:R-:W-:Y:S02]  /*111e0*/  @!P1 IADD3 R152, P3, R6, UR44, RZ ;  /* 0x0000002c06989c10 */ /* 0x000fe4000ff7e0ff */
[----:B------:R-:W-:Y:S02]  /*111f0*/  IADD3.X R11, R21, R153, R161, P4, !PT ;  /* 0x00000099150b7210 */ /* 0x000fe400027fe4a1 */
[----:B------:R-:W-:Y:S02]  /*11200*/  @!P1 IADD3.X R153, R7, UR43, RZ, P3, !PT ;  /* 0x0000002b07999c10 */ /* 0x000fe40009ffe4ff */
[----:B---3--:R-:W-:-:S05]  /*11210*/  @!P1 PRMT R3, R16, 0x8880, RZ ;  /* 0x0000888010039816 */ /* 0x008fca00000000ff */
[----:B------:R-:W-:-:S04]  /*11220*/  @!P1 IMAD R2, R3, R18, RZ ;  /* 0x0000001203029224 */ /* 0x000fc800078e02ff */
[----:B------:R-:W-:-:S05]  /*11230*/  @!P1 IMAD R13, R166, R17, R2 ;  /* 0x00000011a60d9224 */ /* 0x000fca00078e0202 */
[----:B------:R1:W-:Y:S04]  /*11240*/  @!P1 STG.E.U8 desc[UR36][R152.64+0xf9], R13 ;  /* 0x0000f90d98009986 */ /* 0x0003e8000c101124 */
[----:B------:R-:W2:Y:S01]  /*11250*/  @!P2 LDG.E.U8 R16, desc[UR36][R10.64] ;  /* 0x000000240a10a981 */ /* 0x000ea2000c1e1100 */
[----:B0-----:R-:W-:Y:S01]  /*11260*/  IMAD.SHL.U32 R3, R8, 0x100, RZ ;  /* 0x0000010008037824 */ /* 0x001fe200078e00ff */
[----:B------:R-:W-:Y:S02]  /*11270*/  ISETP.LT.OR P3, PT, R0, 0x2, !P0 ;  /* 0x000000020000780c */ /* 0x000fe40004761670 */
[----:B------:R-:W-:Y:S02]  /*11280*/  SHF.L.U64.HI R9, R8, 0x8, R9 ;  /* 0x0000000808097819 */ /* 0x000fe40000010209 */
[----:B------:R-:W-:-:S05]  /*11290*/  @!P2 IADD3 R156, P1, R4, R3, RZ ;  /* 0x00000003049ca210 */ /* 0x000fca0007f3e0ff */
[----:B------:R-:W-:Y:S01]  /*112a0*/  @!P2 IMAD.X R157, R5, 0x1, R9, P1 ;  /* 0x00000001059da824 */ /* 0x000fe200008e0609 */
[----:B--2---:R-:W-:-:S05]  /*112b0*/  @!P2 PRMT R15, R16, 0x8880, RZ ;  /* 0x00008880100fa816 */ /* 0x004fca00000000ff */
[----:B------:R-:W-:-:S04]  /*112c0*/  @!P2 IMAD R2, R15, R18, RZ ;  /* 0x000000120f02a224 */ /* 0x000fc800078e02ff */
[----:B-1----:R-:W-:-:S05]  /*112d0*/  @!P2 IMAD R153, R24, R17, R2 ;  /* 0x000000111899a224 */ /* 0x002fca00078e0202 */
[----:B------:R-:W-:Y:S04]  /*112e0*/  @!P2 STG.E.U8 desc[UR36][R156.64], R153 ;  /* 0x000000999c00a986 */ /* 0x000fe8000c101124 */
[----:B------:R-:W2:Y:S01]  /*112f0*/  @!P3 LDG.E.U8 R16, desc[UR36][R10.64+0x1] ;  /* 0x000001240a10b981 */ /* 0x000ea2000c1e1100 */
[----:B------:R-:W-:Y:S01]  /*11300*/  IMAD.WIDE.U32 R12, R163, R12, R158 ;  /* 0x0000000ca30c7225 */ /* 0x000fe200078e009e */
[----:B------:R-:W-:-:S03]  /*11310*/  ISETP.GE.AND P1, PT, R14, 0x109, PT ;  /* 0x000001090e00780c */ /* 0x000fc60003f26270 */
[----:B------:R-:W-:Y:S01]  /*11320*/  IMAD.IADD R22, R161, 0x1, R13 ;  /* 0x00000001a1167824 */ /* 0x000fe200078e020d */
[----:B------:R-:W-:Y:S02]  /*11330*/  IADD3 R20, P4, P5, R154, R20, R12 ;  /* 0x000000149a147210 */ /* 0x000fe40007d9e00c */
[----:B------:R-:W-:Y:S02]  /*11340*/  ISETP.LT.OR P2, PT, R0, 0x1, !P1 ;  /* 0x000000010000780c */ /* 0x000fe40004f41670 */
[----:B------:R-:W-:Y:S02]  /*11350*/  IADD3.X R21, R23, R21, R22, P4, P5 ;  /* 0x0000001517157210 */ /* 0x000fe400027ea416 */
[----:B------:R-:W-:-:S05]  /*11360*/  @!P3 IADD3 R14, P4, R4, R3, RZ ;  /* 0x00000003040eb210 */ /* 0x000fca0007f9e0ff */
[----:B------:R-:W-:Y:S01]  /*11370*/  @!P3 IMAD.X R15, R5, 0x1, R9, P4 ;  /* 0x00000001050fb824 */ /* 0x000fe200020e0609 */
[----:B--2---:R-:W-:-:S05]  /*11380*/  @!P3 PRMT R8, R16, 0x8880, RZ ;  /* 0x000088801008b816 */ /* 0x004fca00000000ff */
[----:B------:R-:W-:-:S04]  /*11390*/  @!P3 IMAD.MOV.U32 R13, RZ, RZ, R8 ;  /* 0x000000ffff0db224 */ /* 0x000fc800078e0008 */
[----:B------:R-:W-:-:S04]  /*113a0*/  @!P3 IMAD R2, R13, R18, RZ ;  /* 0x000000120d02b224 */ /* 0x000fc800078e02ff */
[----:B------:R-:W-:-:S05]  /*113b0*/  @!P3 IMAD R25, R25, R17, R2 ;  /* 0x000000111919b224 */ /* 0x000fca00078e0202 */
[----:B------:R0:W-:Y:S04]  /*113c0*/  @!P3 STG.E.U8 desc[UR36][R14.64+0x1], R25 ;  /* 0x000001190e00b986 */ /* 0x0001e8000c101124 */
[----:B------:R-:W2:Y:S01]  /*113d0*/  @!P2 LDG.E.U8 R16, desc[UR36][R20.64] ;  /* 0x000000241410a981 */ /* 0x000ea2000c1e1100 */
[----:B------:R-:W-:Y:S02]  /*113e0*/  ISETP.LT.OR P3, PT, R0, 0x2, !P1 ;  /* 0x000000020000780c */ /* 0x000fe40004f61670 */
[----:B------:R-:W-:Y:S02]  /*113f0*/  @!P2 IADD3 R12, P4, R6, R3, RZ ;  /* 0x00000003060ca210 */ /* 0x000fe40007f9e0ff */
[----:B--2---:R-:W-:-:S05]  /*11400*/  @!P2 PRMT R13, R16, 0x8880, RZ ;  /* 0x00008880100da816 */ /* 0x004fca00000000ff */
[----:B------:R-:W-:Y:S02]  /*11410*/  @!P2 IMAD R2, R13, R18, RZ ;  /* 0x000000120d02a224 */ /* 0x000fe400078e02ff */
[----:B------:R-:W-:Y:S02]  /*11420*/  @!P2 IMAD.X R13, R7, 0x1, R9, P4 ;  /* 0x00000001070da824 */ /* 0x000fe400020e0609 */
[----:B------:R-:W-:-:S05]  /*11430*/  @!P2 IMAD R23, R26, R17, R2 ;  /* 0x000000111a17a224 */ /* 0x000fca00078e0202 */
[----:B------:R1:W-:Y:S04]  /*11440*/  @!P2 STG.E.U8 desc[UR36][R12.64], R23 ;  /* 0x000000170c00a986 */ /* 0x0003e8000c101124 */
[----:B------:R-:W2:Y:S01]  /*11450*/  @!P3 LDG.E.U8 R16, desc[UR36][R20.64+0x1] ;  /* 0x000001241410b981 */ /* 0x000ea2000c1e1100 */
[----:B------:R-:W-:Y:S02]  /*11460*/  ISETP.LT.OR P2, PT, R0, 0x9, !P0 ;  /* 0x000000090000780c */ /* 0x000fe40004741670 */
[----:B0-----:R-:W-:Y:S02]  /*11470*/  @!P3 IADD3 R14, P4, R3, R6, RZ ;  /* 0x00000006030eb210 */ /* 0x001fe40007f9e0ff */
[----:B--2---:R-:W-:-:S05]  /*11480*/  @!P3 PRMT R15, R16, 0x8880, RZ ;  /* 0x00008880100fb816 */ /* 0x004fca00000000ff */
[----:B------:R-:W-:Y:S02]  /*11490*/  @!P3 IMAD R2, R15, R18, RZ ;  /* 0x000000120f02b224 */ /* 0x000fe400078e02ff */
[----:B------:R-:W-:Y:S02]  /*114a0*/  @!P3 IMAD.X R15, R9, 0x1, R7, P4 ;  /* 0x00000001090fb824 */ /* 0x000fe400020e0607 */
[----:B------:R-:W-:-:S05]  /*114b0*/  @!P3 IMAD R27, R27, R17, R2 ;  /* 0x000000111b1bb224 */ /* 0x000fca00078e0202 */
[----:B------:R0:W-:Y:S04]  /*114c0*/  @!P3 STG.E.U8 desc[UR36][R14.64+0x1], R27 ;  /* 0x0000011b0e00b986 */ /* 0x0001e8000c101124 */
[----:B------:R-:W2:Y:S01]  /*114d0*/  @!P2 LDG.E.U8 R16, desc[UR36][R10.64+0x8] ;  /* 0x000008240a10a981 */ /* 0x000ea2000c1e1100 */
[----:B------:R-:W-:Y:S02]  /*114e0*/  ISETP.LT.OR P4, PT, R0, 0xa, !P0 ;  /* 0x0000000a0000780c */ /* 0x000fe40004781670 */
[----:B-1----:R-:W-:Y:S02]  /*114f0*/  @!P2 IADD3 R12, P3, R4, R3, RZ ;  /* 0x00000003040ca210 */ /* 0x002fe40007f7e0ff */
        /* <DEDUP_REMOVED lines=981> */
[----:B------:R-:W1:Y:S02]  /*15250*/  @!P1 LDG.E.U8 R16, desc[UR36][R20.64+0xf9] ;  /* 0x0000f92414109981 */ /* 0x000e64000c1e1100 */
[----:B-1----:R-:W-:-:S05]  /*15260*/  @!P1 PRMT R13, R16, 0x8880, RZ ;  /* 0x00008880100d9816 */ /* 0x002fca00000000ff */
[----:B------:R-:W-:-:S04]  /*15270*/  @!P1 IMAD R2, R13, R18, RZ ;  /* 0x000000120d029224 */ /* 0x000fc800078e02ff */
[----:B------:R-:W-:Y:S01]  /*15280*/  IMAD R151, R151, R17, R2 ;  /* 0x0000001197977224 */ /* 0x000fe200078e0202 */
[----:B0-----:R-:W-:Y:S06]  /*15290*/  @P1 BRA `(.L_x_44) ;  /* 0x0000007800481947 */ /* 0x001fec0003800000 */
[----:B------:R-:W-:-:S05]  /*152a0*/  IADD3 R2, P0, R6, R3, RZ ;  /* 0x0000000306027210 */ /* 0x000fca0007f1e0ff */
[----:B------:R-:W-:-:S05]  /*152b0*/  IMAD.X R3, R7, 0x1, R9, P0 ;  /* 0x0000000107037824 */ /* 0x000fca00000e0609 */
[----:B------:R0:W-:Y:S01]  /*152c0*/  STG.E.U8 desc[UR36][R2.64+0xf9], R151 ;  /* 0x0000f99702007986 */ /* 0x0001e2000c101124 */
[----:B------:R-:W-:Y:S05]  /*152d0*/  BRA `(.L_x_44) ;  /* 0x0000007800387947 */ /* 0x000fea0003800000 */
.L_x_29:
[----:B------:R-:W2:Y:S01]  /*152e0*/  LDL.LU R4, [R1+0x200] ;  /* 0x0002000001047983 */ /* 0x000ea20000300800 */
[----:B------:R-:W-:-:S03]  /*152f0*/  ULDC.64 UR4, c[0x0][0x5c0] ;  /* 0x0001700000047ab9 */ /* 0x000fc60000000a00 */
        /* <DEDUP_REMOVED lines=88> */
[----:B------:R-:W-:-:S03]  /*15880*/  IADD3 R2, P1, R2, UR4, RZ ;  /* 0x0000000402027c10 */ /* 0x000fc6000ff3e0ff */
[----:B------:R-:W5:Y:S04]  /*15890*/  LDL.LU R20, [R1+0x3e0] ;  /* 0x0003e00001147983 */ /* 0x000f680000300800 */
[----:B------:R-:W5:Y:S04]  /*158a0*/  LDL.LU R15, [R1+0x3e4] ;  /* 0x0003e400010f7983 */ /* 0x000f680000300800 */
[----:B------:R-:W5:Y:S04]  /*158b0*/  LDL.LU R13, [R1+0x3e8] ;  /* 0x0003e800010d7983 */ /* 0x000f680000300800 */
[----:B------:R-:W5:Y:S01]  /*158c0*/  LDL.LU R12, [R1+0x3ec] ;  /* 0x0003ec00010c7983 */ /* 0x000f620000300800 */
[----:B------:R-:W-:Y:S01]  /*158d0*/  IADD3.X R3, R6, UR5, RZ, P1, !PT ;  /* 0x0000000506037c10 */ /* 0x000fe20008ffe4ff */
[----:B------:R-:W-:-:S02]  /*158e0*/  ULDC.64 UR4, c[0x0][0x5c8] ;  /* 0x0001720000047ab9 */ /* 0x000fc40000000a00 */
[----:B------:R-:W5:Y:S04]  /*158f0*/  LDL.LU R11, [R1+0x3f0] ;  /* 0x0003f000010b7983 */ /* 0x000f680000300800 */
[----:B------:R-:W5:Y:S04]  /*15900*/  LDL.LU R9, [R1+0x3f4] ;  /* 0x0003f40001097983 */ /* 0x000f680000300800 */
[----:B------:R-:W5:Y:S04]  /*15910*/  LDL.LU R8, [R1+0x3f8] ;  /* 0x0003f80001087983 */ /* 0x000f680000300800 */
[----:B------:R-:W5:Y:S01]  /*15920*/  LDL.LU R10, [R1+0x3fc] ;  /* 0x0003fc00010a7983 */ /* 0x000f620000300800 */
[----:B------:R-:W-:-:S03]  /*15930*/  ISETP.GE.AND P5, PT, R14, 0x1, PT ;  /* 0x000000010e00780c */ /* 0x000fc60003fa6270 */
[----:B------:R-:W4:Y:S01]  /*15940*/  LDL.LU R6, [R1+0x208] ;  /* 0x0002080001067983 */ /* 0x000f220000300800 */
[----:B------:R-:W-:-:S13]  /*15950*/  ISETP.LT.OR P0, PT, R0, 0x1, !P5 ;  /* 0x000000010000780c */ /* 0x000fda0006f01670 */
[----:B--2---:R-:W-:-:S05]  /*15960*/  @!P0 IMAD R4, R4, R17, RZ ;  /* 0x0000001104048224 */ /* 0x004fca00078e02ff */
[----:B------:R3:W-:Y:S01]  /*15970*/  @!P0 STG.E.U8 desc[UR36][R2.64], R4 ;  /* 0x0000000402008986 */ /* 0x0007e2000c101124 */
[----:B------:R-:W-:Y:S02]  /*15980*/  ISETP.LT.OR P0, PT, R0, 0x2, !P5 ;  /* 0x000000020000780c */ /* 0x000fe40006f01670 */
[----:B------:R-:W-:-:S04]  /*15990*/  ISETP.GE.AND P4, PT, R14, 0x9, PT ;  /* 0x000000090e00780c */ /* 0x000fc80003f86270 */
[----:B------:R-:W-:-:S07]  /*159a0*/  ISETP.LT.OR P1, PT, R0, 0x1, !P4 ;  /* 0x000000010000780c */ /* 0x000fce0006721670 */
[----:B---3--:R-:W-:-:S05]  /*159b0*/  @!P0 IMAD R4, R5, R17, RZ ;  /* 0x0000001105048224 */ /* 0x008fca00078e02ff */
[----:B------:R0:W-:Y:S02]  /*159c0*/  @!P0 STG.E.U8 desc[UR36][R2.64+0x1], R4 ;  /* 0x0000010402008986 */ /* 0x0001e4000c101124 */
[----:B0-----:R-:W-:-:S04]  /*159d0*/  IADD3 R4, P0, R2, UR41, RZ ;  /* 0x0000002902047c10 */ /* 0x001fc8000ff1e0ff */
[----:B------:R-:W-:Y:S01]  /*159e0*/  IADD3.X R5, R3, UR40, RZ, P0, !PT ;  /* 0x0000002803057c10 */ /* 0x000fe200087fe4ff */
[----:B----4-:R-:W-:-:S05]  /*159f0*/  @!P1 IMAD R6, R6, R17, RZ ;  /* 0x0000001106069224 */ /* 0x010fca00078e02ff */
[----:B------:R0:W-:Y:S04]  /*15a00*/  @!P1 STG.E.U8 desc[UR36][R4.64], R6 ;  /* 0x0000000604009986 */ /* 0x0001e8000c101124 */
[----:B0-----:R-:W2:Y:S01]  /*15a10*/  LDL.LU R6, [R1+0x20c] ;  /* 0x00020c0001067983 */ /* 0x001ea20000300800 */
[C---:B------:R-:W-:Y:S02]  /*15a20*/  ISETP.LT.OR P0, PT, R0.reuse, 0x2, !P4 ;  /* 0x000000020000780c */ /* 0x040fe40006701670 */
[----:B------:R-:W-:-:S11]  /*15a30*/  ISETP.LT.OR P1, PT, R0, 0x9, !P5 ;  /* 0x000000090000780c */ /* 0x000fd60006f21670 */
[----:B--2---:R-:W-:-:S05]  /*15a40*/  @!P0 IMAD R6, R6, R17, RZ ;  /* 0x0000001106068224 */ /* 0x004fca00078e02ff */
[----:B------:R0:W-:Y:S04]  /*15a50*/  @!P0 STG.E.U8 desc[UR36][R4.64+0x1], R6 ;  /* 0x0000010604008986 */ /* 0x0001e8000c101124 */
[----:B0-----:R-:W2:Y:S01]  /*15a60*/  LDL.LU R6, [R1+0x214] ;  /* 0x0002140001067983 */ /* 0x001ea20000300800 */
[----:B------:R-:W-:Y:S01]  /*15a70*/  ISETP.LT.OR P0, PT, R0, 0xa, !P5 ;  /* 0x0000000a0000780c */ /* 0x000fe20006f01670 */
[----:B------:R-:W-:-:S05]  /*15a80*/  @!P1 IMAD R7, R7, R17, RZ ;  /* 0x0000001107079224 */ /* 0x000fca00078e02ff */
[----:B------:R0:W-:Y:S04]  /*15a90*/  @!P1 STG.E.U8 desc[UR36][R2.64+0x8], R7 ;  /* 0x0000080702009986 */ /* 0x0001e8000c101124 */
[----:B0-----:R-:W3:Y:S03]  /*15aa0*/  LDL.LU R7, [R1+0x220] ;  /* 0x0002200001077983 */ /* 0x001ee60000300800 */
[----:B--2---:R-:W-:-:S05]  /*15ab0*/  @!P0 IMAD R6, R6, R17, RZ ;  /* 0x0000001106068224 */ /* 0x004fca00078e02ff */
[----:B------:R0:W-:Y:S04]  /*15ac0*/  @!P0 STG.E.U8 desc[UR36][R2.64+0x9], R6 ;  /* 0x0000090602008986 */ /* 0x0001e8000c101124 */
[----:B0-----:R-:W2:Y:S01]  /*15ad0*/  LDL.LU R6, [R1+0x218] ;  /* 0x0002180001067983 */ /* 0x001ea20000300800 */
[C---:B------:R-:W-:Y:S02]  /*15ae0*/  ISETP.LT.OR P0, PT, R0.reuse, 0x9, !P4 ;  /* 0x000000090000780c */ /* 0x040fe40006701670 */
[----:B------:R-:W-:-:S11]  /*15af0*/  ISETP.LT.OR P1, PT, R0, 0xa, !P4 ;  /* 0x0000000a0000780c */ /* 0x000fd60006721670 */
[----:B--2---:R-:W-:-:S05]  /*15b00*/  @!P0 IMAD R6, R6, R17, RZ ;  /* 0x0000001106068224 */ /* 0x004fca00078e02ff */
[----:B------:R0:W-:Y:S04]  /*15b10*/  @!P0 STG.E.U8 desc[UR36][R4.64+0x8], R6 ;  /* 0x0000080604008986 */ /* 0x0001e8000c101124 */
[----:B0-----:R-:W2:Y:S01]  /*15b20*/  LDL.LU R6, [R1+0x21c] ;  /* 0x00021c0001067983 */ /* 0x001ea20000300800 */
[C---:B------:R-:W-:Y:S02]  /*15b30*/  ISETP.LT.OR P2, PT, R0.reuse, 0x11, !P5 ;  /* 0x000000110000780c */ /* 0x040fe40006f41670 */
[----:B------:R-:W-:Y:S01]  /*15b40*/  ISETP.LT.OR P3, PT, R0, 0x12, !P5 ;  /* 0x000000120000780c */ /* 0x000fe20006f61670 */
[----:B--2---:R-:W-:-:S05]  /*15b50*/  @!P1 IMAD R6, R6, R17, RZ ;  /* 0x0000001106069224 */ /* 0x004fca00078e02ff */
[----:B------:R0:W-:Y:S04]  /*15b60*/  @!P1 STG.E.U8 desc[UR36][R4.64+0x9], R6 ;  /* 0x0000090604009986 */ /* 0x0001e8000c101124 */
[----:B0-----:R-:W2:Y:S01]  /*15b70*/  LDL.LU R6, [R1+0x224] ;  /* 0x0002240001067983 */ /* 0x001ea20000300800 */
[----:B---3--:R-:W-:-:S05]  /*15b80*/  @!P2 IMAD R7, R7, R17, RZ ;  /* 0x000000110707a224 */ /* 0x008fca00078e02ff */
[----:B------:R0:W-:Y:S04]  /*15b90*/  @!P2 STG.E.U8 desc[UR36][R2.64+0x10], R7 ;  /* 0x000010070200a986 */ /* 0x0001e8000c101124 */
[----:B0-----:R-:W3:Y:S01]  /*15ba0*/  LDL.LU R7, [R1+0x230] ;  /* 0x0002300001077983 */ /* 0x001ee20000300800 */
        /* <DEDUP_REMOVED lines=85> */
[----:B---3--:R-:W-:-:S05]  /*16100*/  @!P0 IMAD R7, R7, R17, RZ ;  /* 0x0000001107078224 */ /* 0x008fca00078e02ff */
[----:B------:R0:W-:Y:S04]  /*16110*/  @!P0 STG.E.U8 desc[UR36][R4.64+0x38], R7 ;  /* 0x0000380704008986 */ /* 0x0001e8000c101124 */
[----:B0-----:R-:W3:Y:S01]  /*16120*/  LDL.LU R7, [R1+0x284] ;  /* 0x0002840001077983 */ /* 0x001ee20000300800 */
[----:B--2---:R-:W-:-:S05]  /*16130*/  @!P3 IMAD R6, R6, R17, RZ ;  /* 0x000000110606b224 */ /* 0x004fca00078e02ff */
[----:B------:R0:W-:Y:S04]  /*16140*/  @!P3 STG.E.U8 desc[UR36][R4.64+0x39], R6 ;  /* 0x000039060400b986 */ /* 0x0001e8000c101124 */
[----:B0-----:R-:W2:Y:S01]  /*16150*/  LDL.LU R6, [R1+0x280] ;  /* 0x0002800001067983 */ /* 0x001ea20000300800 */
[C---:B------:R-:W-:Y:S02]  /*16160*/  ISETP.LT.OR P2, PT, R0.reuse, 0x41, !P5 ;  /* 0x000000410000780c */ /* 0x040fe40006f41670 */
[C---:B------:R-:W-:Y:S02]  /*16170*/  ISETP.LT.OR P1, PT, R0.reuse, 0x42, !P5 ;  /* 0x000000420000780c */ /* 0x040fe40006f21670 */
[C---:B------:R-:W-:Y:S02]  /*16180*/  ISETP.LT.OR P0, PT, R0.reuse, 0x41, !P4 ;  /* 0x000000410000780c */ /* 0x040fe40006701670 */
[----:B------:R-:W-:-:S07]  /*16190*/  ISETP.LT.OR P3, PT, R0, 0x42, !P4 ;  /* 0x000000420000780c */ /* 0x000fce0006761670 */
[----:B--2---:R-:W-:-:S05]  /*161a0*/  @!P2 IMAD R6, R6, R17, RZ ;  /* 0x000000110606a224 */ /* 0x004fca00078e02ff */
[----:B------:R3:W-:Y:S01]  /*161b0*/  @!P2 STG.E.U8 desc[UR36][R2.64+0x40], R6 ;  /* 0x000040060200a986 */ /* 0x0007e2000c101124 */
[----:B------:R-:W-:Y:S01]  /*161c0*/  ISETP.LT.OR P2, PT, R0, 0x49, !P5 ;  /* 0x000000490000780c */ /* 0x000fe20006f41670 */
[-C--:B---3--:R-:W-:Y:S02]  /*161d0*/  @!P1 IMAD R6, R7, R17.reuse, RZ ;  /* 0x0000001107069224 */ /* 0x088fe400078e02ff */
[----:B-----5:R-:W-:-:S03]  /*161e0*/  @!P0 IMAD R7, R235, R17, RZ ;  /* 0x00000011eb078224 */ /* 0x020fc600078e02ff */
[----:B------:R0:W-:Y:S01]  /*161f0*/  @!P1 STG.E.U8 desc[UR36][R2.64+0x41], R6 ;  /* 0x0000410602009986 */ /* 0x0001e2000c101124 */
[----:B------:R-:W-:-:S03]  /*16200*/  ISETP.LT.OR P1, PT, R0, 0x4a, !P5 ;  /* 0x0000004a0000780c */ /* 0x000fc60006f21670 */
[----:B------:R-:W-:Y:S01]  /*16210*/  @!P0 STG.E.U8 desc[UR36][R4.64+0x40], R7 ;  /* 0x0000400704008986 */ /* 0x000fe2000c101124 */
[----:B------:R-:W-:Y:S01]  /*16220*/  ISETP.LT.OR P0, PT, R0, 0x49, !P4 ;  /* 0x000000490000780c */ /* 0x000fe20006701670 */
[----:B0-----:R-:W-:-:S05]  /*16230*/  @!P3 IMAD R6, R234, R17, RZ ;  /* 0x00000011ea06b224 */ /* 0x001fca00078e02ff */
[----:B------:R0:W-:Y:S01]  /*16240*/  @!P3 STG.E.U8 desc[UR36][R4.64+0x41], R6 ;  /* 0x000041060400b986 */ /* 0x0001e2000c101124 */
[----:B------:R-:W-:Y:S01]  /*16250*/  ISETP.LT.OR P3, PT, R0, 0x4a, !P4 ;  /* 0x0000004a0000780c */ /* 0x000fe20006761670 */
[----:B0-----:R-:W-:-:S05]  /*16260*/  @!P2 IMAD R6, R233, R17, RZ ;  /* 0x00000011e906a224 */ /* 0x001fca00078e02ff */
[----:B------:R0:W-:Y:S01]  /*16270*/  @!P2 STG.E.U8 desc[UR36][R2.64+0x48], R6 ;  /* 0x000048060200a986 */ /* 0x0001e2000c101124 */
[----:B------:R-:W-:Y:S01]  /*16280*/  ISETP.LT.OR P2, PT, R0, 0x51, !P5 ;  /* 0x000000510000780c */ /* 0x000fe20006f41670 */
[-C--:B------:R-:W-:Y:S02]  /*16290*/  @!P0 IMAD R7, R231, R17.reuse, RZ ;  /* 0x00000011e7078224 */ /* 0x080fe400078e02ff */
[----:B0-----:R-:W-:-:S05]  /*162a0*/  @!P1 IMAD R6, R232, R17, RZ ;  /* 0x00000011e8069224 */ /* 0x001fca00078e02ff */
        /* <DEDUP_REMOVED lines=249> */
[C---:B------:R-:W-:Y:S01]  /*17240*/  ISETP.LT.OR P2, PT, R0.reuse, 0xf9, !P5 ;  /* 0x000000f90000780c */ /* 0x040fe20006f41670 */
[-C--:B------:R-:W-:Y:S01]  /*17250*/  @!P0 IMAD R7, R13, R17.reuse, RZ ;  /* 0x000000110d078224 */ /* 0x080fe200078e02ff */
[----:B------:R-:W-:Y:S01]  /*17260*/  ISETP.LT.OR P5, PT, R0, 0xfa, !P5 ;  /* 0x000000fa0000780c */ /* 0x000fe20006fa1670 */
[----:B0-----:R-:W-:-:S05]  /*17270*/  @!P1 IMAD R6, R15, R17, RZ ;  /* 0x000000110f069224 */ /* 0x001fca00078e02ff */
[----:B------:R0:W-:Y:S04]  /*17280*/  @!P1 STG.E.U8 desc[UR36][R2.64+0xf1], R6 ;  /* 0x0000f10602009986 */ /* 0x0001e8000c101124 */
[----:B------:R-:W-:Y:S01]  /*17290*/  @!P0 STG.E.U8 desc[UR36][R4.64+0xf0], R7 ;  /* 0x0000f00704008986 */ /* 0x000fe2000c101124 */
[C---:B------:R-:W-:Y:S02]  /*172a0*/  ISETP.LT.OR P0, PT, R0.reuse, 0xf9, !P4 ;  /* 0x000000f90000780c */ /* 0x040fe40006701670 */
[----:B------:R-:W-:Y:S01]  /*172b0*/  ISETP.LT.OR P4, PT, R0, 0xfa, !P4 ;  /* 0x000000fa0000780c */ /* 0x000fe20006781670 */
[----:B0-----:R-:W-:-:S05]  /*172c0*/  @!P3 IMAD R6, R12, R17, RZ ;  /* 0x000000110c06b224 */ /* 0x001fca00078e02ff */
[----:B------:R0:W-:Y:S02]  /*172d0*/  @!P3 STG.E.U8 desc[UR36][R4.64+0xf1], R6 ;  /* 0x0000f1060400b986 */ /* 0x0001e4000c101124 */
[----:B0-----:R-:W-:-:S05]  /*172e0*/  @!P2 IMAD R6, R11, R17, RZ ;  /* 0x000000110b06a224 */ /* 0x001fca00078e02ff */
[----:B------:R0:W-:Y:S02]  /*172f0*/  @!P2 STG.E.U8 desc[UR36][R2.64+0xf8], R6 ;  /* 0x0000f8060200a986 */ /* 0x0001e4000c101124 */
[----:B0-----:R-:W-:-:S05]  /*17300*/  @!P5 IMAD R6, R9, R17, RZ ;  /* 0x000000110906d224 */ /* 0x001fca00078e02ff */
[----:B------:R0:W-:Y:S02]  /*17310*/  @!P5 STG.E.U8 desc[UR36][R2.64+0xf9], R6 ;  /* 0x0000f9060200d986 */ /* 0x0001e4000c101124 */
[-C--:B0-----:R-:W-:Y:S02]  /*17320*/  @!P4 IMAD R6, R10, R17.reuse, RZ ;  /* 0x000000110a06c224 */ /* 0x081fe400078e02ff */
[----:B------:R-:W2:Y:S04]  /*17330*/  LDL.LU R10, [R1+0x8] ;  /* 0x00000800010a7983 */ /* 0x000ea80000300800 */
        /* <DEDUP_REMOVED lines=82> */
[----:B------:R-:W-:-:S03]  /*17860*/  @!P0 IMAD R7, R8, R17, RZ ;  /* 0x0000001108078224 */ /* 0x000fc600078e02ff */
        /* <DEDUP_REMOVED lines=9> */
[----:B------:R0:W-:Y:S04]  /*17900*/  @!P0 STG.E.U8 desc[UR36][R4.64+0xf8], R7 ;  /* 0x0000f80704008986 */ /* 0x0001e8000c101124 */
[----:B0-----:R-:W2:Y:S01]  /*17910*/  LDL.LU R7, [R1] ;  /* 0x0000000001077983 */ /* 0x001ea20000300800 */
[----:B------:R-:W-:-:S04]  /*17920*/  ISETP.GE.AND P1, PT, R14, 0x81, PT ;  /* 0x000000810e00780c */ /* 0x000fc80003f26270 */
[----:B------:R-:W-:Y:S01]  /*17930*/  ISETP.LT.OR P3, PT, R0, 0x1, !P1 ;  /* 0x000000010000780c */ /* 0x000fe20004f61670 */
[----:B------:R-:W-:-:S12]  /*17940*/  @!P4 STG.E.U8 desc[UR36][R4.64+0xf9], R6 ;  /* 0x0000f9060400c986 */ /* 0x000fd8000c101124 */
[----:B------:R-:W-:-:S04]  /*17950*/  @!P3 IADD3 R8, P5, R2, UR44, RZ ;  /* 0x0000002c0208bc10 */ /* 0x000fc8000ffbe0ff */
[----:B------:R-:W-:Y:S01]  /*17960*/  @!P3 IADD3.X R9, R3, UR43, RZ, P5, !PT ;  /* 0x0000002b0309bc10 */ /* 0x000fe2000affe4ff */
[----:B--2---:R-:W-:-:S05]  /*17970*/  @!P3 IMAD R7, R7, R17, RZ ;  /* 0x000000110707b224 */ /* 0x004fca00078e02ff */
[----:B------:R0:W-:Y:S04]  /*17980*/  @!P3 STG.E.U8 desc[UR36][R8.64], R7 ;  /* 0x000000070800b986 */ /* 0x0001e8000c101124 */
[----:B0-----:R-:W2:Y:S01]  /*17990*/  LDL.LU R9, [R1+0x4] ;  /* 0x0000040001097983 */ /* 0x001ea20000300800 */
[----:B------:R-:W-:Y:S02]  /*179a0*/  ISETP.LT.OR P2, PT, R0, 0x2, !P1 ;  /* 0x000000020000780c */ /* 0x000fe40004f41670 */
[----:B------:R-:W-:-:S04]  /*179b0*/  ISETP.GE.AND P0, PT, R14, 0x89, PT ;  /* 0x000000890e00780c */ /* 0x000fc80003f06270 */
[C---:B------:R-:W-:Y:S02]  /*179c0*/  ISETP.LT.OR P4, PT, R0.reuse, 0x1, !P0 ;  /* 0x000000010000780c */ /* 0x040fe40004781670 */
[----:B------:R-:W-:-:S05]  /*179d0*/  ISETP.LT.OR P3, PT, R0, 0x2, !P0 ;  /* 0x000000020000780c */ /* 0x000fca0004761670 */
[----:B------:R-:W-:-:S04]  /*179e0*/  @!P2 IADD3 R6, P5, R2, UR44, RZ ;  /* 0x0000002c0206ac10 */ /* 0x000fc8000ffbe0ff */
[----:B------:R-:W-:Y:S02]  /*179f0*/  @!P2 IADD3.X R7, R3, UR43, RZ, P5, !PT ;  /* 0x0000002b0307ac10 */ /* 0x000fe4000affe4ff */
[-C--:B------:R-:W-:Y:S02]  /*17a00*/  @!P4 IMAD R10, R10, R17.reuse, RZ ;  /* 0x000000110a0ac224 */ /* 0x080fe400078e02ff */
[-C--:B---3--:R-:W-:Y:S02]  /*17a10*/  @!P3 IMAD R11, R11, R17.reuse, RZ ;  /* 0x000000110b0bb224 */ /* 0x088fe400078e02ff */
[----:B--2---:R-:W-:-:S05]  /*17a20*/  @!P2 IMAD R8, R9, R17, RZ ;  /* 0x000000110908a224 */ /* 0x004fca00078e02ff */
[----:B------:R0:W-:Y:S02]  /*17a30*/  @!P2 STG.E.U8 desc[UR36][R6.64+0x1], R8 ;  /* 0x000001080600a986 */ /* 0x0001e4000c101124 */
[----:B0-----:R-:W-:-:S04]  /*17a40*/  @!P4 IADD3 R6, P5, R4, UR44, RZ ;  /* 0x0000002c0406cc10 */ /* 0x001fc8000ffbe0ff */
[----:B------:R-:W-:Y:S02]  /*17a50*/  @!P4 IADD3.X R7, R5, UR43, RZ, P5, !PT ;  /* 0x0000002b0507cc10 */ /* 0x000fe4000affe4ff */
[----:B------:R-:W-:-:S04]  /*17a60*/  @!P3 IADD3 R8, P5, R4, UR44, RZ ;  /* 0x0000002c0408bc10 */ /* 0x000fc8000ffbe0ff */
[----:B------:R-:W-:Y:S01]  /*17a70*/  @!P3 IADD3.X R9, R5, UR43, RZ, P5, !PT ;  /* 0x0000002b0509bc10 */ /* 0x000fe2000affe4ff */
[----:B------:R0:W-:Y:S04]  /*17a80*/  @!P4 STG.E.U8 desc[UR36][R6.64], R10 ;  /* 0x0000000a0600c986 */ /* 0x0001e8000c101124 */
[----:B------:R1:W-:Y:S04]  /*17a90*/  @!P3 STG.E.U8 desc[UR36][R8.64+0x1], R11 ;  /* 0x0000010b0800b986 */ /* 0x0003e8000c101124 */
[----:B0-----:R-:W2:Y:S04]  /*17aa0*/  LDL.LU R10, [R1+0x14] ;  /* 0x00001400010a7983 */ /* 0x001ea80000300800 */
[----:B-1----:R-:W3:Y:S04]  /*17ab0*/  LDL.LU R9, [R1+0x10] ;  /* 0x0000100001097983 */ /* 0x002ee80000300800 */
[----:B------:R-:W4:Y:S01]  /*17ac0*/  LDL.LU R11, [R1+0x18] ;  /* 0x00001800010b7983 */ /* 0x000f220000300800 */
[----:B------:R-:W-:-:S02]  /*17ad0*/  ISETP.LT.OR P2, PT, R0, 0x9, !P1 ;  /* 0x000000090000780c */ /* 0x000fc40004f41670 */
[C---:B------:R-:W-:Y:S02]  /*17ae0*/  ISETP.LT.OR P4, PT, R0.reuse, 0xa, !P1 ;  /* 0x0000000a0000780c */ /* 0x040fe40004f81670 */
[----:B------:R-:W-:-:S09]  /*17af0*/  ISETP.LT.OR P3, PT, R0, 0x9, !P0 ;  /* 0x000000090000780c */ /* 0x000fd20004761670 */
[----:B------:R-:W-:-:S04]  /*17b00*/  @!P2 IADD3 R6, P5, R2, UR44, RZ ;  /* 0x0000002c0206ac10 */ /* 0x000fc8000ffbe0ff */
[----:B------:R-:W-:Y:S01]  /*17b10*/  @!P2 IADD3.X R7, R3, UR43, RZ, P5, !PT ;  /* 0x0000002b0307ac10 */ /* 0x000fe2000affe4ff */
[----:B---3--:R-:W-:-:S05]  /*17b20*/  @!P2 IMAD R8, R9, R17, RZ ;  /* 0x000000110908a224 */ /* 0x008fca00078e02ff */
[----:B------:R0:W-:Y:S01]  /*17b30*/  @!P2 STG.E.U8 desc[UR36][R6.64+0x8], R8 ;  /* 0x000008080600a986 */ /* 0x0001e2000c101124 */
[-C--:B--2---:R-:W-:Y:S02]  /*17b40*/  @!P4 IMAD R10, R10, R17.reuse, RZ ;  /* 0x000000110a0ac224 */ /* 0x084fe400078e02ff */
[----:B----4-:R-:W-:Y:S01]  /*17b50*/  @!P3 IMAD R11, R11, R17, RZ ;  /* 0x000000110b0bb224 */ /* 0x010fe200078e02ff */
        /* <DEDUP_REMOVED lines=169> */
[----:B-1----:R-:W3:Y:S01]  /*185f0*/  LDL.LU R9, [R1+0x88] ;  /* 0x0000880001097983 */ /* 0x002ee20000300800 */
[----:B------:R-:W-:-:S02]  /*18600*/  ISETP.LT.OR P2, PT, R0, 0x41, !P0 ;  /* 0x000000410000780c */ /* 0x000fc40004741670 */
[----:B------:R-:W-:Y:S01]  /*18610*/  ISETP.LT.OR P4, PT, R0, 0x42, !P0 ;  /* 0x000000420000780c */ /* 0x000fe20004781670 */
[----:B------:R-:W4:Y:S10]  /*18620*/  LDL.LU R11, [R1+0x90] ;  /* 0x00009000010b7983 */ /* 0x000f340000300800 */
[----:B------:R-:W-:-:S04]  /*18630*/  @!P2 IADD3 R6, P5, R4, UR44, RZ ;  /* 0x0000002c0406ac10 */ /* 0x000fc8000ffbe0ff */
[----:B------:R-:W-:Y:S01]  /*18640*/  @!P2 IADD3.X R7, R5, UR43, RZ, P5, !PT ;  /* 0x0000002b0507ac10 */ /* 0x000fe2000affe4ff */
[----:B---3--:R-:W-:-:S05]  /*18650*/  @!P2 IMAD R8, R9, R17, RZ ;  /* 0x000000110908a224 */ /* 0x008fca00078e02ff */
[----:B------:R0:W-:Y:S01]  /*18660*/  @!P2 STG.E.U8 desc[UR36][R6.64+0x40], R8 ;  /* 0x000040080600a986 */ /* 0x0001e2000c101124 */
[----:B--2---:R-:W-:Y:S01]  /*18670*/  @!P4 IMAD R10, R10, R17, RZ ;  /* 0x000000110a0ac224 */ /* 0x004fe200078e02ff */
[----:B0-----:R-:W-:-:S04]  /*18680*/  @!P4 IADD3 R6, P5, R4, UR44, RZ ;  /* 0x0000002c0406cc10 */ /* 0x001fc8000ffbe0ff */
[----:B------:R-:W-:-:S05]  /*18690*/  @!P4 IADD3.X R7, R5, UR43, RZ, P5, !PT ;  /* 0x0000002b0507cc10 */ /* 0x000fca000affe4ff */
[----:B------:R0:W-:Y:S04]  /*186a0*/  @!P4 STG.E.U8 desc[UR36][R6.64+0x41], R10 ;  /* 0x0000410a0600c986 */ /* 0x0001e8000c101124 */
[----:B0-----:R-:W2:Y:S01]  /*186b0*/  LDL.LU R10, [R1+0x98] ;  /* 0x00009800010a7983 */ /* 0x001ea20000300800 */
[C---:B------:R-:W-:Y:S02]  /*186c0*/  ISETP.LT.OR P3, PT, R0.reuse, 0x49, !P1 ;  /* 0x000000490000780c */ /* 0x040fe40004f61670 */
[C---:B------:R-:W-:Y:S02]  /*186d0*/  ISETP.LT.OR P2, PT, R0.reuse, 0x4a, !P1 ;  /* 0x0000004a0000780c */ /* 0x040fe40004f41670 */
[----:B------:R-:W-:-:S09]  /*186e0*/  ISETP.LT.OR P4, PT, R0, 0x49, !P0 ;  /* 0x000000490000780c */ /* 0x000fd20004781670 */
[----:B------:R-:W-:Y:S01]  /*186f0*/  @!P3 IADD3 R8, P5, R2, UR44, RZ ;  /* 0x0000002c0208bc10 */ /* 0x000fe2000ffbe0ff */
[----:B----4-:R-:W-:-:S03]  /*18700*/  @!P3 IMAD R11, R11, R17, RZ ;  /* 0x000000110b0bb224 */ /* 0x010fc600078e02ff */
[----:B------:R-:W-:Y:S02]  /*18710*/  @!P3 IADD3.X R9, R3, UR43, RZ, P5, !PT ;  /* 0x0000002b0309bc10 */ /* 0x000fe4000affe4ff */
[----:B------:R-:W-:-:S03]  /*18720*/  @!P2 IADD3 R6, P5, R2, UR44, RZ ;  /* 0x0000002c0206ac10 */ /* 0x000fc6000ffbe0ff */
[----:B------:R0:W-:Y:S01]  /*18730*/  @!P3 STG.E.U8 desc[UR36][R8.64+0x48], R11 ;  /* 0x0000480b0800b986 */ /* 0x0001e2000c101124 */
[----:B------:R-:W-:Y:S01]  /*18740*/  ISETP.LT.OR P3, PT, R0, 0x4a, !P0 ;  /* 0x0000004a0000780c */ /* 0x000fe20004761670 */
[----:B------:R-:W-:Y:S01]  /*18750*/  @!P2 IMAD R13, R13, R17, RZ ;  /* 0x000000110d0da224 */ /* 0x000fe200078e02ff */
[----:B------:R-:W-:-:S05]  /*18760*/  @!P2 IADD3.X R7, R3, UR43, RZ, P5, !PT ;  /* 0x0000002b0307ac10 */ /* 0x000fca000affe4ff */
[----:B------:R1:W-:Y:S01]  /*18770*/  @!P2 STG.E.U8 desc[UR36][R6.64+0x49], R13 ;  /* 0x0000490d0600a986 */ /* 0x0003e2000c101124 */
[----:B------:R-:W-:Y:S02]  /*18780*/  ISETP.LT.OR P2, PT, R0, 0x51, !P1 ;  /* 0x000000510000780c */ /* 0x000fe40004f41670 */
[----:B0-----:R-:W-:-:S04]  /*18790*/  @!P4 IADD3 R8, P5, R4, UR44, RZ ;  /* 0x0000002c0408cc10 */ /* 0x001fc8000ffbe0ff */
[----:B------:R-:W-:Y:S02]  /*187a0*/  @!P4 IADD3.X R9, R5, UR43, RZ, P5, !PT ;  /* 0x0000002b0509cc10 */ /* 0x000fe4000affe4ff */
[----:B-1----:R-:W-:-:S04]  /*187b0*/  @!P3 IADD3 R6, P5, R4, UR44, RZ ;  /* 0x0000002c0406bc10 */ /* 0x002fc8000ffbe0ff */
[----:B------:R-:W-:Y:S01]  /*187c0*/  @!P3 IADD3.X R7, R5, UR43, RZ, P5, !PT ;  /* 0x0000002b0507bc10 */ /* 0x000fe2000affe4ff */
[-C--:B-----5:R-:W-:Y:S02]  /*187d0*/  @!P2 IMAD R13, R234, R17.reuse, RZ ;  /* 0x00000011ea0da224 */ /* 0x0a0fe400078e02ff */
[-C--:B--2---:R-:W-:Y:S02]  /*187e0*/  @!P4 IMAD R11, R10, R17.reuse, RZ ;  /* 0x000000110a0bc224 */ /* 0x084fe400078e02ff */
[----:B------:R-:W-:-:S03]  /*187f0*/  @!P3 IMAD R10, R235, R17, RZ ;  /* 0x00000011eb0ab224 */ /* 0x000fc600078e02ff */
[----:B------:R0:W-:Y:S01]  /*18800*/  @!P4 STG.E.U8 desc[UR36][R8.64+0x48], R11 ;  /* 0x0000480b0800c986 */ /* 0x0001e2000c101124 */
[----:B------:R-:W-:-:S03]  /*18810*/  ISETP.LT.OR P4, PT, R0, 0x52, !P1 ;  /* 0x000000520000780c */ /* 0x000fc60004f81670 */
[----:B------:R1:W-:Y:S01]  /*18820*/  @!P3 STG.E.U8 desc[UR36][R6.64+0x49], R10 ;  /* 0x0000490a0600b986 */ /* 0x0003e2000c101124 */
[----:B------:R-:W-:Y:S02]  /*18830*/  ISETP.LT.OR P3, PT, R0, 0x51, !P0 ;  /* 0x000000510000780c */ /* 0x000fe40004761670 */
[----:B0-----:R-:W-:-:S04]  /*18840*/  @!P2 IADD3 R8, P5, R2, UR44, RZ ;  /* 0x0000002c0208ac10 */ /* 0x001fc8000ffbe0ff */
[----:B------:R-:W-:-:S03]  /*18850*/  @!P2 IADD3.X R9, R3, UR43, RZ, P5, !PT ;  /* 0x0000002b0309ac10 */ /* 0x000fc6000affe4ff */
[----:B-1----:R-:W-:Y:S02]  /*18860*/  @!P4 IADD3 R6, P5, R2, UR44, RZ ;  /* 0x0000002c0206cc10 */ /* 0x002fe4000ffbe0ff */
[----:B------:R0:W-:Y:S01]  /*18870*/  @!P2 STG.E.U8 desc[UR36][R8.64+0x50], R13 ;  /* 0x0000500d0800a986 */ /* 0x0001e2000c101124 */
[----:B------:R-:W-:Y:S01]  /*18880*/  ISETP.LT.OR P2, PT, R0, 0x52, !P0 ;  /* 0x000000520000780c */ /* 0x000fe20004741670 */
[-C--:B------:R-:W-:Y:S01]  /*18890*/  @!P4 IMAD R11, R233, R17.reuse, RZ ;  /* 0x00000011e90bc224 */ /* 0x080fe200078e02ff */
[----:B------:R-:W-:Y:S01]  /*188a0*/  @!P4 IADD3.X R7, R3, UR43, RZ, P5, !PT ;  /* 0x0000002b0307cc10 */ /* 0x000fe2000affe4ff */
[----:B------:R-:W-:-:S04]  /*188b0*/  @!P3 IMAD R15, R15, R17, RZ ;  /* 0x000000110f0fb224 */ /* 0x000fc800078e02ff */
[----:B------:R1:W-:Y:S01]  /*188c0*/  @!P4 STG.E.U8 desc[UR36][R6.64+0x51], R11 ;  /* 0x0000510b0600c986 */ /* 0x0003e2000c101124 */
[----:B0-----:R-:W-:Y:S02]  /*188d0*/  @!P3 IADD3 R8, P5, R4, UR44, RZ ;  /* 0x0000002c0408bc10 */ /* 0x001fe4000ffbe0ff */
[----:B------:R-:W-:Y:S02]  /*188e0*/  ISETP.LT.OR P4, PT, R0, 0x59, !P1 ;  /* 0x000000590000780c */ /* 0x000fe40004f81670 */
[----:B------:R-:W-:Y:S02]  /*188f0*/  @!P3 IADD3.X R9, R5, UR43, RZ, P5, !PT ;  /* 0x0000002b0509bc10 */ /* 0x000fe4000affe4ff */
[----:B-1----:R-:W-:-:S03]  /*18900*/  @!P2 IADD3 R6, P5, R4, UR44, RZ ;  /* 0x0000002c0406ac10 */ /* 0x002fc6000ffbe0ff */
[----:B------:R-:W-:Y:S01]  /*18910*/  @!P3 STG.E.U8 desc[UR36][R8.64+0x50], R15 ;  /* 0x0000500f0800b986 */ /* 0x000fe2000c101124 */
[----:B------:R-:W-:Y:S01]  /*18920*/  ISETP.LT.OR P3, PT, R0, 0x5a, !P1 ;  /* 0x0000005a0000780c */ /* 0x000fe20004f61670 */
[----:B------:R-:W-:Y:S01]  /*18930*/  @!P2 IMAD R13, R232, R17, RZ ;  /* 0x00000011e80da224 */ /* 0x000fe200078e02ff */
[----:B------:R-:W-:-:S05]  /*18940*/  @!P2 IADD3.X R7, R5, UR43, RZ, P5, !PT ;  /* 0x0000002b0507ac10 */ /* 0x000fca000affe4ff */
[----:B------:R0:W-:Y:S01]  /*18950*/  @!P2 STG.E.U8 desc[UR36][R6.64+0x51], R13 ;  /* 0x0000510d0600a986 */ /* 0x0001e2000c101124 */
[----:B------:R-:W-:Y:S01]  /*18960*/  ISETP.LT.OR P2, PT, R0, 0x59, !P0 ;  /* 0x000000590000780c */ /* 0x000fe20004741670 */
[----:B------:R-:W-:Y:S01]  /*18970*/  @!P4 IMAD R11, R231, R17, RZ ;  /* 0x00000011e70bc224 */ /* 0x000fe200078e02ff */
[----:B0-----:R-:W-:-:S04]  /*18980*/  @!P4 IADD3 R6, P5, R2, UR44, RZ ;  /* 0x0000002c0206cc10 */ /* 0x001fc8000ffbe0ff */
[----:B------:R-:W-:Y:S02]  /*18990*/  @!P4 IADD3.X R7, R3, UR43, RZ, P5, !PT ;  /* 0x0000002b0307cc10 */ /* 0x000fe4000affe4ff */
[----:B------:R-:W-:Y:S01]  /*189a0*/  @!P3 IADD3 R8, P5, R2, UR44, RZ ;  /* 0x0000002c0208bc10 */ /* 0x000fe2000ffbe0ff */
[----:B------:R-:W-:Y:S02]  /*189b0*/  @!P3 IMAD R21, R21, R17, RZ ;  /* 0x000000111515b224 */ /* 0x000fe400078e02ff */
[----:B------:R0:W-:Y:S01]  /*189c0*/  @!P4 STG.E.U8 desc[UR36][R6.64+0x58], R11 ;  /* 0x0000580b0600c986 */ /* 0x0001e2000c101124 */
[----:B------:R-:W-:Y:S02]  /*189d0*/  @!P3 IADD3.X R9, R3, UR43, RZ, P5, !PT ;  /* 0x0000002b0309bc10 */ /* 0x000fe4000affe4ff */
[----:B------:R-:W-:-:S03]  /*189e0*/  ISETP.LT.OR P4, PT, R0, 0x5a, !P0 ;  /* 0x0000005a0000780c */ /* 0x000fc60004781670 */
[----:B------:R-:W-:Y:S01]  /*189f0*/  @!P3 STG.E.U8 desc[UR36][R8.64+0x59], R21 ;  /* 0x000059150800b986 */ /* 0x000fe2000c101124 */
[----:B------:R-:W-:Y:S01]  /*18a00*/  ISETP.LT.OR P3, PT, R0, 0x61, !P1 ;  /* 0x000000610000780c */ /* 0x000fe20004f61670 */
[----:B------:R-:W-:Y:S01]  /*18a10*/  @!P2 IMAD R13, R230, R17, RZ ;  /* 0x00000011e60da224 */ /* 0x000fe200078e02ff */
[----:B0-----:R-:W-:-:S04]  /*18a20*/  @!P2 IADD3 R6, P5, R4, UR44, RZ ;  /* 0x0000002c0406ac10 */ /* 0x001fc8000ffbe0ff */
        /* <DEDUP_REMOVED lines=11> */
[----:B------:R1:W-:Y:S01]  /*18ae0*/  @!P3 STG.E.U8 desc[UR36][R8.64+0x60], R15 ;  /* 0x0000600f0800b986 */ /* 0x0003e2000c101124 */
[----:B------:R-:W-:Y:S01]  /*18af0*/  ISETP.LT.OR P3, PT, R0, 0x62, !P0 ;  /* 0x000000620000780c */ /* 0x000fe20004761670 */
[----:B------:R-:W-:Y:S01]  /*18b00*/  @!P2 IMAD R21, R12, R17, RZ ;  /* 0x000000110c15a224 */ /* 0x000fe200078e02ff */
[----:B0-----:R-:W-:-:S04]  /*18b10*/  @!P2 IADD3 R6, P5, R2, UR44, RZ ;  /* 0x0000002c0206ac10 */ /* 0x001fc8000ffbe0ff */
[----:B------:R-:W-:-:S03]  /*18b20*/  @!P2 IADD3.X R7, R3, UR43, RZ, P5, !PT ;  /* 0x0000002b0307ac10 */ /* 0x000fc6000affe4ff */
[----:B------:R-:W-:Y:S02]  /*18b30*/  @!P4 IADD3 R12, P5, R4, UR44, RZ ;  /* 0x0000002c040ccc10 */ /* 0x000fe4000ffbe0ff */
[----:B------:R-:W-:Y:S01]  /*18b40*/  @!P2 STG.E.U8 desc[UR36][R6.64+0x61], R21 ;  /* 0x000061150600a986 */ /* 0x000fe2000c101124 */
[----:B------:R-:W-:Y:S01]  /*18b50*/  ISETP.LT.OR P2, PT, R0, 0x69, !P1 ;  /* 0x000000690000780c */ /* 0x000fe20004f41670 */
[-C--:B------:R-:W-:Y:S01]  /*18b60*/  @!P4 IMAD R23, R23, R17.reuse, RZ ;  /* 0x000000111717c224 */ /* 0x080fe200078e02ff */
[----:B------:R-:W-:Y:S02]  /*18b70*/  @!P4 IADD3.X R13, R5, UR43, RZ, P5, !PT ;  /* 0x0000002b050dcc10 */ /* 0x000fe4000affe4ff */
[----:B------:R-:W-:Y:S01]  /*18b80*/  @!P3 IADD3 R10, P5, R4, UR44, RZ ;  /* 0x0000002c040abc10 */ /* 0x000fe2000ffbe0ff */
[----:B------:R-:W-:Y:S02]  /*18b90*/  @!P3 IMAD R153, R153, R17, RZ ;  /* 0x000000119999b224 */ /* 0x000fe400078e02ff */
[----:B------:R0:W-:Y:S01]  /*18ba0*/  @!P4 STG.E.U8 desc[UR36][R12.64+0x60], R23 ;  /* 0x000060170c00c986 */ /* 0x0001e2000c101124 */
[----:B------:R-:W-:-:S02]  /*18bb0*/  @!P3 IADD3.X R11, R5, UR43, RZ, P5, !PT ;  /* 0x0000002b050bbc10 */ /* 0x000fc4000affe4ff */
[----:B------:R-:W-:-:S03]  /*18bc0*/  ISETP.LT.OR P4, PT, R0, 0x6a, !P1 ;  /* 0x0000006a0000780c */ /* 0x000fc60004f81670 */
[----:B------:R2:W-:Y:S01]  /*18bd0*/  @!P3 STG.E.U8 desc[UR36][R10.64+0x61], R153 ;  /* 0x000061990a00b986 */ /* 0x0005e2000c101124 */
[----:B-1----:R-:W-:Y:S02]  /*18be0*/  @!P2 IADD3 R8, P5, R2, UR44, RZ ;  /* 0x0000002c0208ac10 */ /* 0x002fe4000ffbe0ff */
[----:B------:R-:W-:Y:S01]  /*18bf0*/  ISETP.LT.OR P3, PT, R0, 0x69, !P0 ;  /* 0x000000690000780c */ /* 0x000fe20004761670 */
[----:B------:R-:W-:Y:S01]  /*18c00*/  @!P2 IMAD R15, R20, R17, RZ ;  /* 0x00000011140fa224 */ /* 0x000fe200078e02ff */
[----:B------:R-:W-:-:S05]  /*18c10*/  @!P2 IADD3.X R9, R3, UR43, RZ, P5, !PT ;  /* 0x0000002b0309ac10 */ /* 0x000fca000affe4ff */
[----:B------:R-:W-:Y:S01]  /*18c20*/  @!P4 IADD3 R20, P5, R2, UR44, RZ ;  /* 0x0000002c0214cc10 */ /* 0x000fe2000ffbe0ff */
[----:B------:R1:W-:Y:S01]  /*18c30*/  @!P2 STG.E.U8 desc[UR36][R8.64+0x68], R15 ;  /* 0x0000680f0800a986 */ /* 0x0003e2000c101124 */
[----:B------:R-:W-:Y:S01]  /*18c40*/  ISETP.LT.OR P2, PT, R0, 0x6a, !P0 ;  /* 0x0000006a0000780c */ /* 0x000fe20004741670 */
[-C--:B0-----:R-:W-:Y:S01]  /*18c50*/  @!P4 IMAD R23, R227, R17.reuse, RZ ;  /* 0x00000011e317c224 */ /* 0x081fe200078e02ff */
[----:B------:R-:W-:Y:S02]  /*18c60*/  @!P4 IADD3.X R21, R3, UR43, RZ, P5, !PT ;  /* 0x0000002b0315cc10 */ /* 0x000fe4000affe4ff */
[----:B------:R-:W-:Y:S01]  /*18c70*/  @!P3 IADD3 R6, P5, R4, UR44, RZ ;  /* 0x0000002c0406bc10 */ /* 0x000fe2000ffbe0ff */
[----:B------:R-:W-:Y:S02]  /*18c80*/  @!P3 IMAD R155, R155, R17, RZ ;  /* 0x000000119b9bb224 */ /* 0x000fe400078e02ff */
[----:B------:R0:W-:Y:S01]  /*18c90*/  @!P4 STG.E.U8 desc[UR36][R20.64+0x69], R23 ;  /* 0x000069171400c986 */ /* 0x0001e2000c101124 */
[----:B------:R-:W-:-:S02]  /*18ca0*/  @!P3 IADD3.X R7, R5, UR43, RZ, P5, !PT ;  /* 0x0000002b0507bc10 */ /* 0x000fc4000affe4ff */
[----:B------:R-:W-:-:S03]  /*18cb0*/  ISETP.LT.OR P4, PT, R0, 0x71, !P1 ;  /* 0x000000710000780c */ /* 0x000fc60004f81670 */
[----:B------:R3:W-:Y:S01]  /*18cc0*/  @!P3 STG.E.U8 desc[UR36][R6.64+0x68], R155 ;  /* 0x0000689b0600b986 */ /* 0x0007e2000c101124 */
[----:B--2---:R-:W-:Y:S02]  /*18cd0*/  @!P2 IADD3 R10, P5, R4, UR44, RZ ;  /* 0x0000002c040aac10 */ /* 0x004fe4000ffbe0ff */
[----:B------:R-:W-:Y:S01]  /*18ce0*/  ISETP.LT.OR P3, PT, R0, 0x72, !P1 ;  /* 0x000000720000780c */ /* 0x000fe20004f61670 */
[----:B-1----:R-:W-:Y:S01]  /*18cf0*/  @!P2 IMAD R9, R226, R17, RZ ;  /* 0x00000011e209a224 */ /* 0x002fe200078e02ff */
[----:B------:R-:W-:-:S05]  /*18d00*/  @!P2 IADD3.X R11, R5, UR43, RZ, P5, !PT ;  /* 0x0000002b050bac10 */ /* 0x000fca000affe4ff */
[----:B------:R-:W-:Y:S01]  /*18d10*/  @!P4 IADD3 R12, P5, R2, UR44, RZ ;  /* 0x0000002c020ccc10 */ /* 0x000fe2000ffbe0ff */
[----:B------:R-:W-:Y:S01]  /*18d20*/  @!P2 STG.E.U8 desc[UR36][R10.64+0x69], R9 ;  /* 0x000069090a00a986 */ /* 0x000fe2000c101124 */
[----:B------:R-:W-:Y:S01]  /*18d30*/  ISETP.LT.OR P2, PT, R0, 0x71, !P0 ;  /* 0x000000710000780c */ /* 0x000fe20004741670 */
[-C--:B------:R-:W-:Y:S01]  /*18d40*/  @!P4 IMAD R15, R225, R17.reuse, RZ ;  /* 0x00000011e10fc224 */ /* 0x080fe200078e02ff */
[C---:B------:R-:W-:Y:S02]  /*18d50*/  @!P4 IADD3.X R13, R3.reuse, UR43, RZ, P5, !PT ;  /* 0x0000002b030dcc10 */ /* 0x040fe4000affe4ff */
[----:B0-----:R-:W-:Y:S01]  /*18d60*/  @!P3 IADD3 R20, P5, R2, UR44, RZ ;  /* 0x0000002c0214bc10 */ /* 0x001fe2000ffbe0ff */
[----:B------:R-:W-:Y:S02]  /*18d70*/  @!P3 IMAD R23, R224, R17, RZ ;  /* 0x00000011e017b224 */ /* 0x000fe400078e02ff */
[----:B------:R0:W-:Y:S01]  /*18d80*/  @!P4 STG.E.U8 desc[UR36][R12.64+0x70], R15 ;  /* 0x0000700f0c00c986 */ /* 0x0001e2000c101124 */
[----:B------:R-:W-:-:S02]  /*18d90*/  @!P3 IADD3.X R21, R3, UR43, RZ, P5, !PT ;  /* 0x0000002b0315bc10 */ /* 0x000fc4000affe4ff */
[----:B------:R-:W-:-:S03]  /*18da0*/  ISETP.LT.OR P4, PT, R0, 0x72, !P0 ;  /* 0x000000720000780c */ /* 0x000fc60004781670 */
[----:B------:R1:W-:Y:S01]  /*18db0*/  @!P3 STG.E.U8 desc[UR36][R20.64+0x71], R23 ;  /* 0x000071171400b986 */ /* 0x0003e2000c101124 */
[----:B---3--:R-:W-:Y:S02]  /*18dc0*/  @!P2 IADD3 R6, P5, R4, UR44, RZ ;  /* 0x0000002c0406ac10 */ /* 0x008fe4000ffbe0ff */
        /* <DEDUP_REMOVED lines=14> */
[----:B------:R-:W-:Y:S02]  /*18eb0*/  @!P2 IADD3 R12, P5, R2, UR44, RZ ;  /* 0x0000002c020cac10 */ /* 0x000fe4000ffbe0ff */
[----:B------:R-:W-:Y:S01]  /*18ec0*/  ISETP.LT.OR P3, PT, R0, 0x7a, !P0 ;  /* 0x0000007a0000780c */ /* 0x000fe20004761670 */
[----:B-1----:R-:W-:Y:S01]  /*18ed0*/  @!P2 IMAD R21, R220, R17, RZ ;  /* 0x00000011dc15a224 */ /* 0x002fe200078e02ff */
[----:B------:R-:W-:-:S05]  /*18ee0*/  @!P2 IADD3.X R13, R3, UR43, RZ, P5, !PT ;  /* 0x0000002b030dac10 */ /* 0x000fca000affe4ff */
[----:B--2---:R-:W-:Y:S01]  /*18ef0*/  @!P4 IADD3 R6, P5, R4, UR44, RZ ;  /* 0x0000002c0406cc10 */ /* 0x004fe2000ffbe0ff */
[----:B------:R1:W-:Y:S01]  /*18f00*/  @!P2 STG.E.U8 desc[UR36][R12.64+0x79], R21 ;  /* 0x000079150c00a986 */ /* 0x0003e2000c101124 */
[----:B------:R-:W-:Y:S01]  /*18f10*/  ISETP.LT.OR P2, PT, R0, 0x81, !P1 ;  /* 0x000000810000780c */ /* 0x000fe20004f41670 */
[-C--:B0-----:R-:W-:Y:S01]  /*18f20*/  @!P4 IMAD R15, R219, R17.reuse, RZ ;  /* 0x00000011db0fc224 */ /* 0x081fe200078e02ff */
[C---:B------:R-:W-:Y:S02]  /*18f30*/  @!P4 IADD3.X R7, R5.reuse, UR43, RZ, P5, !PT ;  /* 0x0000002b0507cc10 */ /* 0x040fe4000affe4ff */
[----:B------:R-:W-:Y:S01]  /*18f40*/  @!P3 IADD3 R8, P5, R4, UR44, RZ ;  /* 0x0000002c0408bc10 */ /* 0x000fe2000ffbe0ff */
[----:B------:R-:W-:Y:S02]  /*18f50*/  @!P3 IMAD R23, R218, R17, RZ ;  /* 0x00000011da17b224 */ /* 0x000fe400078e02ff */
[----:B------:R0:W-:Y:S01]  /*18f60*/  @!P4 STG.E.U8 desc[UR36][R6.64+0x78], R15 ;  /* 0x0000780f0600c986 */ /* 0x0001e2000c101124 */
[----:B------:R-:W-:-:S02]  /*18f70*/  @!P3 IADD3.X R9, R5, UR43, RZ, P5, !PT ;  /* 0x0000002b0509bc10 */ /* 0x000fc4000affe4ff */
[----:B------:R-:W-:-:S03]  /*18f80*/  ISETP.LT.OR P4, PT, R0, 0x82, !P1 ;  /* 0x000000820000780c */ /* 0x000fc60004f81670 */
[----:B------:R2:W-:Y:S01]  /*18f90*/  @!P3 STG.E.U8 desc[UR36][R8.64+0x79], R23 ;  /* 0x000079170800b986 */ /* 0x0005e2000c101124 */
[----:B---3--:R-:W-:Y:S02]  /*18fa0*/  @!P2 IADD3 R10, P5, R2, UR44, RZ ;  /* 0x0000002c020aac10 */ /* 0x008fe4000ffbe0ff */
[----:B------:R-:W-:Y:S01]  /*18fb0*/  ISETP.LT.OR P3, PT, R0, 0x81, !P0 ;  /* 0x000000810000780c */ /* 0x000fe20004761670 */
[----:B-1----:R-:W-:Y:S01]  /*18fc0*/  @!P2 IMAD R21, R217, R17, RZ ;  /* 0x00000011d915a224 */ /* 0x002fe200078e02ff */
        /* <DEDUP_REMOVED lines=288> */
[----:B------:R-:W-:Y:S02]  /*1a1d0*/  ISETP.LT.OR P2, PT, R0, 0xf9, !P1 ;  /* 0x000000f90000780c */ /* 0x000fe40004f41670 */
[----:B------:R-:W-:Y:S02]  /*1a1e0*/  @!P4 IADD3.X R7, R5, UR43, RZ, P5, !PT ;  /* 0x0000002b0507cc10 */ /* 0x000fe4000affe4ff */
[----:B0-----:R-:W-:Y:S01]  /*1a1f0*/  @!P3 IADD3 R8, P5, R4, UR44, RZ ;  /* 0x0000002c0408bc10 */ /* 0x001fe2000ffbe0ff */
[-C--:B------:R-:W-:Y:S01]  /*1a200*/  @!P4 IMAD R15, R158, R17.reuse, RZ ;  /* 0x000000119e0fc224 */ /* 0x080fe200078e02ff */
[----:B------:R-:W-:Y:S01]  /*1a210*/  ISETP.LT.OR P1, PT, R0, 0xfa, !P1 ;  /* 0x000000fa0000780c */ /* 0x000fe20004f21670 */
[----:B------:R-:W-:Y:S01]  /*1a220*/  @!P3 IMAD R23, R157, R17, RZ ;  /* 0x000000119d17b224 */ /* 0x000fe200078e02ff */
[----:B------:R-:W-:-:S02]  /*1a230*/  @!P3 IADD3.X R9, R5, UR43, RZ, P5, !PT ;  /* 0x0000002b0509bc10 */ /* 0x000fc4000affe4ff */
[----:B------:R0:W-:Y:S03]  /*1a240*/  @!P4 STG.E.U8 desc[UR36][R6.64+0xf0], R15 ;  /* 0x0000f00f0600c986 */ /* 0x0001e6000c101124 */
[----:B---3--:R-:W-:Y:S01]  /*1a250*/  @!P2 IADD3 R10, P4, R2, UR44, RZ ;  /* 0x0000002c020aac10 */ /* 0x008fe2000ff9e0ff */
[----:B------:R2:W-:Y:S01]  /*1a260*/  @!P3 STG.E.U8 desc[UR36][R8.64+0xf1], R23 ;  /* 0x0000f1170800b986 */ /* 0x0005e2000c101124 */
[C---:B------:R-:W-:Y:S02]  /*1a270*/  ISETP.LT.OR P3, PT, R0.reuse, 0xf9, !P0 ;  /* 0x000000f90000780c */ /* 0x040fe40004761670 */
[----:B------:R-:W-:Y:S01]  /*1a280*/  ISETP.LT.OR P0, PT, R0, 0xfa, !P0 ;  /* 0x000000fa0000780c */ /* 0x000fe20004701670 */
[----:B-1----:R-:W-:Y:S01]  /*1a290*/  @!P2 IMAD R21, R156, R17, RZ ;  /* 0x000000119c15a224 */ /* 0x002fe200078e02ff */
[----:B------:R-:W-:Y:S02]  /*1a2a0*/  @!P2 IADD3.X R11, R3, UR43, RZ, P4, !PT ;  /* 0x0000002b030bac10 */ /* 0x000fe4000a7fe4ff */
[----:B------:R-:W-:-:S02]  /*1a2b0*/  @!P1 IADD3 R12, P5, R2, UR44, RZ ;  /* 0x0000002c020c9c10 */ /* 0x000fc4000ffbe0ff */
[----:B------:R-:W-:Y:S01]  /*1a2c0*/  ISETP.GE.AND P4, PT, R14, 0x101, PT ;  /* 0x000001010e00780c */ /* 0x000fe20003f86270 */
[-C--:B------:R-:W-:Y:S01]  /*1a2d0*/  @!P1 IMAD R153, R154, R17.reuse, RZ ;  /* 0x000000119a999224 */ /* 0x080fe200078e02ff */
[----:B------:R-:W-:Y:S01]  /*1a2e0*/  @!P1 IADD3.X R13, R3, UR43, RZ, P5, !PT ;  /* 0x0000002b030d9c10 */ /* 0x000fe2000affe4ff */
[----:B------:R1:W-:Y:S01]  /*1a2f0*/  @!P2 STG.E.U8 desc[UR36][R10.64+0xf8], R21 ;  /* 0x0000f8150a00a986 */ /* 0x0003e2000c101124 */
[----:B------:R-:W-:Y:S02]  /*1a300*/  ISETP.LT.OR P2, PT, R0, 0x1, !P4 ;  /* 0x000000010000780c */ /* 0x000fe40006741670 */
[C---:B0-----:R-:W-:Y:S01]  /*1a310*/  @!P3 IADD3 R6, P5, R4.reuse, UR44, RZ ;  /* 0x0000002c0406bc10 */ /* 0x041fe2000ffbe0ff */
[----:B------:R0:W-:Y:S01]  /*1a320*/  @!P1 STG.E.U8 desc[UR36][R12.64+0xf9], R153 ;  /* 0x0000f9990c009986 */ /* 0x0001e2000c101124 */
[----:B--2---:R-:W-:Y:S01]  /*1a330*/  @!P0 IADD3 R8, P1, R4, UR44, RZ ;  /* 0x0000002c04088c10 */ /* 0x004fe2000ff3e0ff */
[-C--:B------:R-:W-:Y:S01]  /*1a340*/  @!P3 IMAD R15, R152, R17.reuse, RZ ;  /* 0x00000011980fb224 */ /* 0x080fe200078e02ff */
[C---:B------:R-:W-:Y:S01]  /*1a350*/  @!P3 IADD3.X R7, R5.reuse, UR43, RZ, P5, !PT ;  /* 0x0000002b0507bc10 */ /* 0x040fe2000affe4ff */
[----:B------:R-:W-:Y:S01]  /*1a360*/  USHF.L.U32 UR6, UR4, 0x8, URZ ;  /* 0x0000000804067899 */ /* 0x000fe2000800063f */
[----:B------:R-:W-:Y:S01]  /*1a370*/  @!P0 IMAD R23, R22, R17, RZ ;  /* 0x0000001116178224 */ /* 0x000fe200078e02ff */
[----:B------:R-:W-:Y:S01]  /*1a380*/  @!P0 IADD3.X R9, R5, UR43, RZ, P1, !PT ;  /* 0x0000002b05098c10 */ /* 0x000fe20008ffe4ff */
[----:B------:R-:W-:Y:S01]  /*1a390*/  USHF.L.U64.HI UR5, UR4, 0x8, UR5 ;  /* 0x0000000804057899 */ /* 0x000fe20008010205 */
[----:B------:R-:W-:Y:S01]  /*1a3a0*/  ISETP.LT.OR P5, PT, R0, 0x2, !P4 ;  /* 0x000000020000780c */ /* 0x000fe200067a1670 */
[----:B------:R2:W-:Y:S01]  /*1a3b0*/  @!P3 STG.E.U8 desc[UR36][R6.64+0xf8], R15 ;  /* 0x0000f80f0600b986 */ /* 0x0005e2000c101124 */
[----:B------:R-:W-:-:S02]  /*1a3c0*/  ISETP.GE.AND P1, PT, R14, 0x109, PT ;  /* 0x000001090e00780c */ /* 0x000fc40003f26270 */
[----:B-1----:R-:W-:Y:S01]  /*1a3d0*/  @!P2 IADD3 R10, P3, R2, UR6, RZ ;  /* 0x00000006020aac10 */ /* 0x002fe2000ff7e0ff */
[----:B------:R1:W-:Y:S01]  /*1a3e0*/  @!P0 STG.E.U8 desc[UR36][R8.64+0xf9], R23 ;  /* 0x0000f91708008986 */ /* 0x0003e2000c101124 */
[----:B------:R-:W-:Y:S01]  /*1a3f0*/  ISETP.LT.OR P0, PT, R0, 0x1, !P1 ;  /* 0x000000010000780c */ /* 0x000fe20004f01670 */
[----:B------:R-:W-:Y:S01]  /*1a400*/  @!P2 IMAD R21, R24, R17, RZ ;  /* 0x000000111815a224 */ /* 0x000fe200078e02ff */
[----:B------:R-:W-:-:S05]  /*1a410*/  @!P2 IADD3.X R11, R3, UR5, RZ, P3, !PT ;  /* 0x00000005030bac10 */ /* 0x000fca0009ffe4ff */
[----:B------:R3:W-:Y:S01]  /*1a420*/  @!P2 STG.E.U8 desc[UR36][R10.64], R21 ;  /* 0x000000150a00a986 */ /* 0x0007e2000c101124 */
[----:B0-----:R-:W-:Y:S02]  /*1a430*/  @!P5 IADD3 R12, P3, R2, UR6, RZ ;  /* 0x00000006020cdc10 */ /* 0x001fe4000ff7e0ff */
[----:B------:R-:W-:Y:S01]  /*1a440*/  ISETP.LT.OR P2, PT, R0, 0x2, !P1 ;  /* 0x000000020000780c */ /* 0x000fe20004f41670 */
[-C--:B------:R-:W-:Y:S01]  /*1a450*/  @!P5 IMAD R25, R25, R17.reuse, RZ ;  /* 0x000000111919d224 */ /* 0x080fe200078e02ff */
[----:B------:R-:W-:Y:S02]  /*1a460*/  @!P5 IADD3.X R13, R3, UR5, RZ, P3, !PT ;  /* 0x00000005030ddc10 */ /* 0x000fe40009ffe4ff */
[----:B--2---:R-:W-:Y:S01]  /*1a470*/  @!P0 IADD3 R6, P3, R4, UR6, RZ ;  /* 0x0000000604068c10 */ /* 0x004fe2000ff7e0ff */
[----:B------:R-:W-:Y:S02]  /*1a480*/  @!P0 IMAD R15, R26, R17, RZ ;  /* 0x000000111a0f8224 */ /* 0x000fe400078e02ff */
[----:B------:R0:W-:Y:S01]  /*1a490*/  @!P5 STG.E.U8 desc[UR36][R12.64+0x1], R25 ;  /* 0x000001190c00d986 */ /* 0x0001e2000c101124 */
[----:B------:R-:W-:-:S02]  /*1a4a0*/  @!P0 IADD3.X R7, R5, UR5, RZ, P3, !PT ;  /* 0x0000000505078c10 */ /* 0x000fc40009ffe4ff */
[----:B------:R-:W-:-:S03]  /*1a4b0*/  ISETP.LT.OR P5, PT, R0, 0x9, !P4 ;  /* 0x000000090000780c */ /* 0x000fc600067a1670 */
[----:B-1----:R-:W-:Y:S01]  /*1a4c0*/  @!P2 IADD3 R8, P3, R4, UR6, RZ ;  /* 0x000000060408ac10 */ /* 0x002fe2000ff7e0ff */
[----:B------:R1:W-:Y:S01]  /*1a4d0*/  @!P0 STG.E.U8 desc[UR36][R6.64], R15 ;  /* 0x0000000f06008986 */ /* 0x0003e2000c101124 */
[----:B------:R-:W-:Y:S01]  /*1a4e0*/  ISETP.LT.OR P0, PT, R0, 0xa, !P4 ;  /* 0x0000000a0000780c */ /* 0x000fe20006701670 */
[----:B------:R-:W-:Y:S01]  /*1a4f0*/  @!P2 IMAD R27, R27, R17, RZ ;  /* 0x000000111b1ba224 */ /* 0x000fe200078e02ff */
[----:B------:R-:W-:-:S05]  /*1a500*/  @!P2 IADD3.X R9, R5, UR5, RZ, P3, !PT ;  /* 0x000000050509ac10 */ /* 0x000fca0009ffe4ff */
[----:B------:R2:W-:Y:S01]  /*1a510*/  @!P2 STG.E.U8 desc[UR36][R8.64+0x1], R27 ;  /* 0x0000011b0800a986 */ /* 0x0005e2000c101124 */
[----:B---3--:R-:W-:Y:S02]  /*1a520*/  @!P5 IADD3 R10, P3, R2, UR6, RZ ;  /* 0x00000006020adc10 */ /* 0x008fe4000ff7e0ff */
[----:B------:R-:W-:Y:S01]  /*1a530*/  ISETP.LT.OR P2, PT, R0, 0x9, !P1 ;  /* 0x000000090000780c */ /* 0x000fe20004f41670 */
[-C--:B------:R-:W-:Y:S01]  /*1a540*/  @!P5 IMAD R21, R28, R17.reuse, RZ ;  /* 0x000000111c15d224 */ /* 0x080fe200078e02ff */
[----:B------:R-:W-:Y:S02]  /*1a550*/  @!P5 IADD3.X R11, R3, UR5, RZ, P3, !PT ;  /* 0x00000005030bdc10 */ /* 0x000fe40009ffe4ff */
[----:B0-----:R-:W-:Y:S01]  /*1a560*/  @!P0 IADD3 R12, P3, R2, UR6, RZ ;  /* 0x00000006020c8c10 */ /* 0x001fe2000ff7e0ff */
        /* <DEDUP_REMOVED lines=10> */
[----:B--2---:R-:W-:Y:S02]  /*1a610*/  @!P5 IADD3 R8, P3, R4, UR6, RZ ;  /* 0x000000060408dc10 */ /* 0x004fe4000ff7e0ff */
        /* <DEDUP_REMOVED lines=570> */
[----:B------:R-:W-:Y:S02]  /*1c9c0*/  ISETP.LT.OR P2, PT, R0, 0xf2, !P1 ;  /* 0x000000f20000780c */ /* 0x000fe40004f41670 */
[----:B------:R-:W-:Y:S02]  /*1c9d0*/  @!P5 IADD3.X R13, R3, UR5, RZ, P3, !PT ;  /* 0x00000005030ddc10 */ /* 0x000fe40009ffe4ff */
[----:B0-----:R-:W-:Y:S01]  /*1c9e0*/  @!P0 IADD3 R6, P3, R4, UR6, RZ ;  /* 0x0000000604068c10 */ /* 0x001fe2000ff7e0ff */
[-C--:B------:R-:W-:Y:S02]  /*1c9f0*/  @!P5 IMAD R145, R145, R17.reuse, RZ ;  /* 0x000000119191d224 */ /* 0x080fe400078e02ff */
[----:B------:R-:W-:Y:S01]  /*1ca00*/  @!P0 IMAD R15, R146, R17, RZ ;  /* 0x00000011920f8224 */ /* 0x000fe200078e02ff */
[----:B------:R-:W-:-:S02]  /*1ca10*/  @!P0 IADD3.X R7, R5, UR5, RZ, P3, !PT ;  /* 0x0000000505078c10 */ /* 0x000fc40009ffe4ff */
[C---:B------:R-:W-:Y:S01]  /*1ca20*/  ISETP.LT.OR P3, PT, R0.reuse, 0xf9, !P4 ;  /* 0x000000f90000780c */ /* 0x040fe20006761670 */
[----:B------:R0:W-:Y:S01]  /*1ca30*/  @!P5 STG.E.U8 desc[UR36][R12.64+0xf1], R145 ;  /* 0x0000f1910c00d986 */ /* 0x0001e2000c101124 */
[----:B------:R-:W-:Y:S02]  /*1ca40*/  ISETP.LT.OR P4, PT, R0, 0xfa, !P4 ;  /* 0x000000fa0000780c */ /* 0x000fe40006781670 */
[----:B-1----:R-:W-:Y:S01]  /*1ca50*/  @!P2 IADD3 R8, P5, R4, UR6, RZ ;  /* 0x000000060408ac10 */ /* 0x002fe2000ffbe0ff */
[----:B------:R1:W-:Y:S01]  /*1ca60*/  @!P0 STG.E.U8 desc[UR36][R6.64+0xf0], R15 ;  /* 0x0000f00f06008986 */ /* 0x0003e2000c101124 */
[C---:B------:R-:W-:Y:S01]  /*1ca70*/  ISETP.LT.OR P0, PT, R0.reuse, 0xf9, !P1 ;  /* 0x000000f90000780c */ /* 0x040fe20004f01670 */
[----:B------:R-:W-:Y:S01]  /*1ca80*/  @!P2 IMAD R147, R147, R17, RZ ;  /* 0x000000119393a224 */ /* 0x000fe200078e02ff */
[----:B------:R-:W-:Y:S02]  /*1ca90*/  ISETP.LT.OR P1, PT, R0, 0xfa, !P1 ;  /* 0x000000fa0000780c */ /* 0x000fe40004f21670 */
[----:B------:R-:W-:-:S05]  /*1caa0*/  @!P2 IADD3.X R9, R5, UR5, RZ, P5, !PT ;  /* 0x000000050509ac10 */ /* 0x000fca000affe4ff */
[----:B------:R1:W-:Y:S01]  /*1cab0*/  @!P2 STG.E.U8 desc[UR36][R8.64+0xf1], R147 ;  /* 0x0000f1930800a986 */ /* 0x0003e2000c101124 */
[C---:B---3--:R-:W-:Y:S02]  /*1cac0*/  @!P3 IADD3 R10, P2, R2.reuse, UR6, RZ ;  /* 0x00000006020abc10 */ /* 0x048fe4000ff5e0ff */
[----:B0-----:R-:W-:Y:S02]  /*1cad0*/  @!P4 IADD3 R12, P5, R2, UR6, RZ ;  /* 0x00000006020ccc10 */ /* 0x001fe4000ffbe0ff */
[C---:B------:R-:W-:Y:S02]  /*1cae0*/  @!P3 IADD3.X R11, R3.reuse, UR5, RZ, P2, !PT ;  /* 0x00000005030bbc10 */ /* 0x040fe400097fe4ff */
[----:B------:R-:W-:Y:S02]  /*1caf0*/  @!P4 IADD3.X R13, R3, UR5, RZ, P5, !PT ;  /* 0x00000005030dcc10 */ /* 0x000fe4000affe4ff */
[----:B------:R-:W-:Y:S01]  /*1cb00*/  @!P0 IADD3 R2, P2, R4, UR6, RZ ;  /* 0x0000000604028c10 */ /* 0x000fe2000ff5e0ff */
[-C--:B------:R-:W-:Y:S01]  /*1cb10*/  @!P3 IMAD R21, R148, R17.reuse, RZ ;  /* 0x000000119415b224 */ /* 0x080fe200078e02ff */
[----:B------:R-:W-:Y:S01]  /*1cb20*/  @!P1 IADD3 R4, P5, R4, UR6, RZ ;  /* 0x0000000604049c10 */ /* 0x000fe2000ffbe0ff */
[-C--:B------:R-:W-:Y:S01]  /*1cb30*/  @!P4 IMAD R149, R149, R17.reuse, RZ ;  /* 0x000000119595c224 */ /* 0x080fe200078e02ff */
[C---:B------:R-:W-:Y:S01]  /*1cb40*/  @!P0 IADD3.X R3, R5.reuse, UR5, RZ, P2, !PT ;  /* 0x0000000505038c10 */ /* 0x040fe200097fe4ff */
[-C--:B------:R-:W-:Y:S01]  /*1cb50*/  @!P0 IMAD R23, R150, R17.reuse, RZ ;  /* 0x0000001196178224 */ /* 0x080fe200078e02ff */
[----:B------:R-:W-:Y:S01]  /*1cb60*/  @!P1 IADD3.X R5, R5, UR5, RZ, P5, !PT ;  /* 0x0000000505059c10 */ /* 0x000fe2000affe4ff */
[----:B------:R-:W-:Y:S01]  /*1cb70*/  @!P1 IMAD R151, R151, R17, RZ ;  /* 0x0000001197979224 */ /* 0x000fe200078e02ff */
[----:B------:R1:W-:Y:S04]  /*1cb80*/  @!P3 STG.E.U8 desc[UR36][R10.64+0xf8], R21 ;  /* 0x0000f8150a00b986 */ /* 0x0003e8000c101124 */
[----:B------:R1:W-:Y:S04]  /*1cb90*/  @!P4 STG.E.U8 desc[UR36][R12.64+0xf9], R149 ;  /* 0x0000f9950c00c986 */ /* 0x0003e8000c101124 */
[----:B------:R1:W-:Y:S04]  /*1cba0*/  @!P0 STG.E.U8 desc[UR36][R2.64+0xf8], R23 ;  /* 0x0000f81702008986 */ /* 0x0003e8000c101124 */
[----:B------:R1:W-:Y:S02]  /*1cbb0*/  @!P1 STG.E.U8 desc[UR36][R4.64+0xf9], R151 ;  /* 0x0000f99704009986 */ /* 0x0003e4000c101124 */
.L_x_44:
[----:B------:R-:W-:Y:S05]  /*1cbc0*/  BSYNC B0 ;  /* 0x0000000000007941 */ /* 0x000fea0003800000 */
.L_x_28:
[----:B01----:R-:W2:Y:S04]  /*1cbd0*/  LDL.LU R3, [R1+0x400] ;  /* 0x0004000001037983 */ /* 0x003ea80000300800 */
[----:B------:R-:W2:Y:S01]  /*1cbe0*/  LDL.LU R2, [R1+0x404] ;  /* 0x0004040001027983 */ /* 0x000ea20000300800 */
[----:B------:R-:W-:Y:S01]  /*1cbf0*/  ULDC UR4, c[0x0][0xc] ;  /* 0x0000030000047ab9 */ /* 0x000fe20000000800 */
[----:B------:R-:W-:Y:S01]  /*1cc00*/  ULDC UR5, c[0x0][0x10] ;  /* 0x0000040000057ab9 */ /* 0x000fe20000000800 */
[----:B------:R-:W2:Y:S01]  /*1cc10*/  LDC R5, c[0x0][0x14] ;  /* 0x00000500ff057b82 */ /* 0x000ea20000000800 */
[----:B------:R-:W-:Y:S01]  /*1cc20*/  UIMAD.WIDE.U32 UR4, UR4, UR5, URZ ;  /* 0x00000005040472a5 */ /* 0x000fe2000f8e003f */
[----:B------:R-:W-:Y:S01]  /*1cc30*/  PRMT R0, RZ, 0x7610, R0 ;  /* 0x00007610ff007816 */ /* 0x000fe20000000000 */
[----:B------:R-:W-:-:S02]  /*1cc40*/  IMAD.MOV.U32 R23, RZ, RZ, -0x1 ;  /* 0xffffffffff177424 */ /* 0x000fc400078e00ff */
[----:B------:R-:W-:Y:S02]  /*1cc50*/  IMAD.MOV.U32 R22, RZ, RZ, -0x1 ;  /* 0xffffffffff167424 */ /* 0x000fe400078e00ff */
[----:B--2---:R-:W-:-:S04]  /*1cc60*/  IMAD.WIDE.U32 R2, R5, UR4, R2 ;  /* 0x0000000405027c25 */ /* 0x004fc8000f8e0002 */
[----:B------:R-:W-:Y:S01]  /*1cc70*/  IMAD R5, R5, UR5, RZ ;  /* 0x0000000505057c24 */ /* 0x000fe2000f8e02ff */
[----:B------:R-:W-:Y:S01]  /*1cc80*/  ULDC.64 UR4, c[0x0][0x650] ;  /* 0x0001940000047ab9 */ /* 0x000fe20000000a00 */
[----:B------:R-:W-:Y:S01]  /*1cc90*/  IMAD.MOV.U32 R25, RZ, RZ, R2 ;  /* 0x000000ffff197224 */ /* 0x000fe200078e0002 */
[----:B------:R-:W-:Y:S01]  /*1cca0*/  ISETP.GE.U32.AND P0, PT, R2, UR4, PT ;  /* 0x0000000402007c0c */ /* 0x000fe2000bf06070 */
[----:B------:R-:W-:-:S05]  /*1ccb0*/  IMAD.IADD R28, R3, 0x1, R5 ;  /* 0x00000001031c7824 */ /* 0x000fca00078e0205 */
[----:B------:R0:W-:Y:S01]  /*1ccc0*/  STL [R1+0x400], R28 ;  /* 0x0004001c01007387 */ /* 0x0001e20000100800 */
[----:B------:R-:W-:-:S03]  /*1ccd0*/  ISETP.GE.U32.AND.EX P0, PT, R28, UR5, PT, P0 ;  /* 0x000000051c007c0c */ /* 0x000fc6000bf06100 */
[----:B------:R0:W-:Y:S10]  /*1cce0*/  STL [R1+0x404], R25 ;  /* 0x0004041901007387 */ /* 0x0001f40000100800 */
[----:B0-----:R-:W-:Y:S05]  /*1ccf0*/  @P0 BRA `(.L_x_45) ;  /* 0x0000000400700947 */ /* 0x001fea0003800000 */
[----:B------:R-:W0:Y:S01]  /*1cd00*/  S2R R14, SR_CTAID.X ;  /* 0x00000000000e7919 */ /* 0x000e220000002500 */
[----:B------:R-:W1:Y:S01]  /*1cd10*/  LDC.64 R8, c[0x0][0x628] ;  /* 0x00018a00ff087b82 */ /* 0x000e620000000a00 */
[----:B------:R-:W-:Y:S01]  /*1cd20*/  ULDC UR4, c[0x0][0x150] ;  /* 0x0000540000047ab9 */ /* 0x000fe20000000800 */
[----:B------:R-:W-:Y:S01]  /*1cd30*/  IMAD.MOV.U32 R6, RZ, RZ, R25 ;  /* 0x000000ffff067224 */ /* 0x000fe200078e0019 */
[----:B------:R-:W2:Y:S01]  /*1cd40*/  S2R R20, SR_CTAID.Y ;  /* 0x0000000000147919 */ /* 0x000ea20000002600 */
[----:B------:R-:W-:-:S04]  /*1cd50*/  IMAD.MOV.U32 R7, RZ, RZ, R28 ;  /* 0x000000ffff077224 */ /* 0x000fc800078e001c */
[----:B------:R-:W3:Y:S08]  /*1cd60*/  LDC R21, c[0x0][0x144] ;  /* 0x00005100ff157b82 */ /* 0x000ef00000000800 */
[----:B------:R-:W4:Y:S08]  /*1cd70*/  LDC R10, c[0x0][0x630] ;  /* 0x00018c00ff0a7b82 */ /* 0x000f300000000800 */
[----:B------:R-:W2:Y:S01]  /*1cd80*/  LDC.64 R12, c[0x0][0x620] ;  /* 0x00018800ff0c7b82 */ /* 0x000ea20000000a00 */
[----:B-1----:R-:W-:-:S04]  /*1cd90*/  ISETP.NE.U32.AND P0, PT, R8, RZ, PT ;  /* 0x000000ff0800720c */ /* 0x002fc80003f05070 */
[----:B------:R-:W-:Y:S02]  /*1cda0*/  ISETP.NE.AND.EX P0, PT, R9, RZ, PT, P0 ;  /* 0x000000ff0900720c */ /* 0x000fe40003f05300 */
[----:B0-----:R-:W-:-:S05]  /*1cdb0*/  I2FP.F32.U32 R0, R14 ;  /* 0x0000000e00007245 */ /* 0x001fca0000201000 */
[----:B------:R-:W-:-:S04]  /*1cdc0*/  FMUL R0, R0, UR4 ;  /* 0x0000000400007c20 */ /* 0x000fc80008400000 */
[----:B------:R0:W1:Y:S02]  /*1cdd0*/  F2I.U32.TRUNC.NTZ R15, R0 ;  /* 0x00000000000f7305 */ /* 0x000064000020f000 */
[----:B---34-:R-:W-:Y:S05]  /*1cde0*/  @!P0 BRA `(.L_x_46) ;  /* 0x0000000000288947 */ /* 0x018fea0003800000 */
[----:B0-----:R-:W0:Y:S02]  /*1cdf0*/  LDC R0, c[0x0][0x634] ;  /* 0x00018d00ff007b82 */ /* 0x001e240000000800 */
        /* <DEDUP_REMOVED lines=9> */
.L_x_46:
[-CC-:B------:R-:W-:Y:S01]  /*1ce90*/  SHF.R.U64 R22, R6, R10.reuse, R7.reuse ;  /* 0x0000000a06167219 */ /* 0x180fe20000001207 */
[----:B------:R-:W3:Y:S01]  /*1cea0*/  LDC.64 R26, c[0x0][0x640] ;  /* 0x00019000ff1a7b82 */ /* 0x000ee20000000a00 */
[----:B0-----:R-:W-:Y:S01]  /*1ceb0*/  SHF.R.U32.HI R0, RZ, R10, R7 ;  /* 0x0000000aff007219 */ /* 0x001fe20000011607 */
[----:B------:R-:W-:Y:S01]  /*1cec0*/  IMAD.MOV.U32 R2, RZ, RZ, R25 ;  /* 0x000000ffff027224 */ /* 0x000fe200078e0019 */
[----:B------:R-:W-:Y:S01]  /*1ced0*/  IADD3 R5, P0, RZ, -R22, RZ ;  /* 0x80000016ff057210 */ /* 0x000fe20007f1e0ff */
[----:B-1----:R-:W-:Y:S01]  /*1cee0*/  IMAD.MOV R15, RZ, RZ, -R15 ;  /* 0x000000ffff0f7224 */ /* 0x002fe200078e0a0f */
[----:B------:R-:W-:Y:S01]  /*1cef0*/  ULDC UR4, c[0x0][0x154] ;  /* 0x0000550000047ab9 */ /* 0x000fe20000000800 */
[----:B------:R-:W-:Y:S02]  /*1cf00*/  IMAD.MOV.U32 R7, RZ, RZ, 0x1 ;  /* 0x00000001ff077424 */ /* 0x000fe400078e00ff */
[----:B------:R-:W0:Y:S01]  /*1cf10*/  LDC R4, c[0x0][0x618] ;  /* 0x00018600ff047b82 */ /* 0x000e220000000800 */
[----:B------:R-:W-:-:S02]  /*1cf20*/  IMAD.X R3, RZ, RZ, ~R0, P0 ;  /* 0x000000ffff037224 */ /* 0x000fc400000e0e00 */
[----:B------:R-:W-:Y:S02]  /*1cf30*/  IMAD R15, R21, R15, R14 ;  /* 0x0000000f150f7224 */ /* 0x000fe400078e020e */
[-C--:B--2---:R-:W-:Y:S02]  /*1cf40*/  IMAD R0, R3, R12.reuse, RZ ;  /* 0x0000000c03007224 */ /* 0x084fe400078e02ff */
[----:B------:R-:W-:Y:S01]  /*1cf50*/  IMAD.MOV.U32 R3, RZ, RZ, R28 ;  /* 0x000000ffff037224 */ /* 0x000fe200078e001c */
[----:B------:R-:W1:Y:S01]  /*1cf60*/  LDC R6, c[0x0][0x608] ;  /* 0x00018200ff067b82 */ /* 0x000e620000000800 */
[----:B------:R-:W-:-:S04]  /*1cf70*/  IMAD.WIDE.U32 R2, R5, R12, R2 ;  /* 0x0000000c05027225 */ /* 0x000fc800078e0002 */
[----:B------:R-:W-:-:S03]  /*1cf80*/  IMAD R5, R5, R13, R0 ;  /* 0x0000000d05057224 */ /* 0x000fc600078e0200 */
[----:B------:R-:W2:Y:S01]  /*1cf90*/  LDC R24, c[0x0][0x658] ;  /* 0x00019600ff187b82 */ /* 0x000ea20000000800 */
[----:B------:R-:W-:Y:S01]  /*1cfa0*/  I2FP.F32.U32 R0, R20 ;  /* 0x0000001400007245 */ /* 0x000fe20000201000 */
[----:B------:R-:W-:Y:S01]  /*1cfb0*/  IMAD.IADD R3, R3, 0x1, R5 ;  /* 0x0000000103037824 */ /* 0x000fe200078e0205 */
[----:B---3--:R-:W-:Y:S01]  /*1cfc0*/  ISETP.NE.U32.AND P0, PT, R26, RZ, PT ;  /* 0x000000ff1a00720c */ /* 0x008fe20003f05070 */
[----:B------:R-:W-:Y:S02]  /*1cfd0*/  IMAD.MOV.U32 R5, RZ, RZ, -0x1 ;  /* 0xffffffffff057424 */ /* 0x000fe400078e00ff */
[----:B------:R-:W-:Y:S02]  /*1cfe0*/  FMUL R0, R0, UR4 ;  /* 0x0000000400007c20 */ /* 0x000fe40008400000 */
[----:B------:R-:W3:Y:S01]  /*1cff0*/  LDC R13, c[0x0][0x148] ;  /* 0x00005200ff0d7b82 */ /* 0x000ee20000000800 */
[----:B0-----:R-:W-:Y:S01]  /*1d000*/  SHF.R.U64 R10, R2, R4, R3 ;  /* 0x00000004020a7219 */ /* 0x001fe20000001203 */
[----:B------:R0:W4:Y:S01]  /*1d010*/  F2I.U32.TRUNC.NTZ R12, R0 ;  /* 0x00000000000c7305 */ /* 0x000122000020f000 */
[----:B------:R-:W-:-:S02]  /*1d020*/  ISETP.NE.AND.EX P0, PT, R27, RZ, PT, P0 ;  /* 0x000000ff1b00720c */ /* 0x000fc40003f05300 */
[----:B------:R-:W-:-:S03]  /*1d030*/  SHF.R.U32.HI R3, RZ, R4, R3 ;  /* 0x00000004ff037219 */ /* 0x000fc60000011603 */
[----:B------:R-:W0:Y:S01]  /*1d040*/  LDC R14, c[0x0][0x600] ;  /* 0x00018000ff0e7b82 */ /* 0x000e220000000800 */
[-CC-:B-1----:R-:W-:Y:S02]  /*1d050*/  SHF.R.U64 R8, R10, R6.reuse, R3.reuse ;  /* 0x000000060a087219 */ /* 0x182fe40000001203 */
[----:B------:R-:W-:-:S05]  /*1d060*/  SHF.R.U32.HI R3, RZ, R6, R3 ;  /* 0x00000006ff037219 */ /* 0x000fca0000011603 */
[----:B------:R-:W1:Y:S01]  /*1d070*/  LDC R23, c[0x0][0x648] ;  /* 0x00019200ff177b82 */ /* 0x000e620000000800 */
[-CC-:B--2---:R-:W-:Y:S02]  /*1d080*/  SHF.R.U64 R11, R8, R24.reuse, R3.reuse ;  /* 0x00000018080b7219 */ /* 0x184fe40000001203 */
[-C--:B------:R-:W-:Y:S02]  /*1d090*/  SHF.L.U32 R5, R5, R24.reuse, RZ ;  /* 0x0000001805057219 */ /* 0x080fe400000006ff */
[-C--:B------:R-:W-:Y:S01]  /*1d0a0*/  SHF.R.U32.HI R3, RZ, R24.reuse, R3 ;  /* 0x00000018ff037219 */ /* 0x080fe20000011603 */
[----:B------:R-:W-:Y:S01]  /*1d0b0*/  IMAD.MOV.U32 R2, RZ, RZ, R11 ;  /* 0x000000ffff027224 */ /* 0x000fe200078e000b */
[----:B------:R-:W-:Y:S01]  /*1d0c0*/  SHF.L.U32 R160, R7, R24, RZ ;  /* 0x0000001807a07219 */ /* 0x000fe200000006ff */
[----:B------:R-:W2:Y:S01]  /*1d0d0*/  LDC R25, c[0x0][0x638] ;  /* 0x00018e00ff197b82 */ /* 0x000ea20000000800 */
[----:B------:R-:W-:-:S07]  /*1d0e0*/  LOP3.LUT R21, RZ, R5, RZ, 0x33, !PT ;  /* 0x00000005ff157212 */ /* 0x000fce00078e33ff */
[----:B------:R-:W0:Y:S01]  /*1d0f0*/  LDC R28, c[0x0][0x610] ;  /* 0x00018400ff1c7b82 */ /* 0x000e220000000800 */
[----:B----4-:R-:W-:Y:S05]  /*1d100*/  @!P0 BRA `(.L_x_47) ;  /* 0x0000000000288947 */ /* 0x010fea0003800000 */
        /* <DEDUP_REMOVED lines=10> */
.L_x_47:
[----:B------:R-:W4:Y:S01]  /*1d1b0*/  LDC R4, c[0x0][0x65c] ;  /* 0x00019700ff047b82 */ /* 0x000f220000000800 */
[----:B01----:R-:W-:Y:S01]  /*1d1c0*/  SHF.R.U64 R0, R2, R23, R3 ;  /* 0x0000001702007219 */ /* 0x003fe20000001203 */
[----:B------:R-:W-:Y:S01]  /*1d1d0*/  VIADD R5, R14, 0xffffffff ;  /* 0xffffffff0e057836 */ /* 0x000fe20000000000 */
[----:B------:R-:W-:Y:S01]  /*1d1e0*/  LOP3.LUT R3, R8, R21, RZ, 0xc0, !PT ;  /* 0x0000001508037212 */ /* 0x000fe200078ec0ff */
[----:B------:R-:W-:Y:S02]  /*1d1f0*/  IMAD.MOV R12, RZ, RZ, -R12 ;  /* 0x000000ffff0c7224 */ /* 0x000fe400078e0a0c */
[----:B------:R-:W-:Y:S02]  /*1d200*/  IMAD.MOV R2, RZ, RZ, -R0 ;  /* 0x000000ffff027224 */ /* 0x000fe400078e0a00 */
[----:B------:R-:W-:Y:S01]  /*1d210*/  IMAD R160, R160, R0, R3 ;  /* 0x00000000a0a07224 */ /* 0x000fe200078e0203 */
[----:B------:R-:W-:Y:S01]  /*1d220*/  LOP3.LUT R3, R10, R5, RZ, 0xc0, !PT ;  /* 0x000000050a037212 */ /* 0x000fe200078ec0ff */
[----:B--2---:R-:W-:-:S02]  /*1d230*/  IMAD R0, R2, R25, R11 ;  /* 0x0000001902007224 */ /* 0x004fc400078e020b */
[----:B------:R-:W-:Y:S02]  /*1d240*/  IMAD.MOV.U32 R2, RZ, RZ, 0x1 ;  /* 0x00000001ff027424 */ /* 0x000fe400078e00ff */
[----:B------:R-:W-:-:S03]  /*1d250*/  IMAD R3, R0, R14, R3 ;  /* 0x0000000e00037224 */ /* 0x000fc600078e0203 */
[----:B------:R-:W-:Y:S02]  /*1d260*/  PRMT R0, R2, 0x7610, R0 ;  /* 0x0000761002007816 */ /* 0x000fe40000000000 */
[----:B----4-:R-:W-:-:S13]  /*1d270*/  ISETP.NE.AND P0, PT, R4, 0x1, PT ;  /* 0x000000010400780c */ /* 0x010fda0003f05270 */
[----:B---3--:R-:W-:-:S04]  /*1d280*/  @P0 IMAD R15, R13, R12, R20 ;  /* 0x0000000c0d0f0224 */ /* 0x008fc800078e0214 */
[----:B------:R-:W-:-:S05]  /*1d290*/  IMAD R160, R160, R28, R15 ;  /* 0x0000001ca0a07224 */ /* 0x000fca00078e020f */
[----:B------:R-:W-:Y:S02]  /*1d2a0*/  SEL R23, R3, R160, !P0 ;  /* 0x000000a003177207 */ /* 0x000fe40004000000 */
[----:B------:R-:W-:-:S07]  /*1d2b0*/  SEL R160, R160, R3, !P0 ;  /* 0x00000003a0a07207 */ /* 0x000fce0004000000 */
.L_x_45:
[----:B------:R-:W-:Y:S01]  /*1d2c0*/  LOP3.LUT P0, RZ, R0, 0xff, RZ, 0xc0, !PT ;  /* 0x000000ff00ff7812 */ /* 0x000fe2000780c0ff */
[----:B------:R-:W-:-:S12]  /*1d2d0*/  IMAD.MOV.U32 R152, RZ, RZ, R160 ;  /* 0x000000ffff987224 */ /* 0x000fd800078e00a0 */
[----:B------:R-:W-:Y:S05]  /*1d2e0*/  @P0 BRA `(.L_x_48) ;  /* 0xfffffe3c00400947 */ /* 0x000fea000383ffff */
[----:B------:R-:W-:Y:S05]  /*1d2f0*/  EXIT ;  /* 0x000000000000794d */ /* 0x000fea0003800000 */
.L_x_3:
[----:B------:R-:W2:Y:S01]  /*1d300*/  LDL R20, [R1+0x404] ;  /* 0x0004040001147983 */ /* 0x000ea20000100800 */
[----:B0-----:R-:W-:-:S03]  /*1d310*/  ULDC.64 UR4, c[0x0][0x650] ;  /* 0x0001940000047ab9 */ /* 0x001fc60000000a00 */
[----:B------:R-:W3:Y:S01]  /*1d320*/  LDL R21, [R1+0x400] ;  /* 0x0004000001157983 */ /* 0x000ee20000100800 */
[----:B------:R-:W-:Y:S01]  /*1d330*/  PRMT R7, RZ, 0x7610, R7 ;  /* 0x00007610ff077816 */ /* 0x000fe20000000007 */
[----:B------:R-:W-:Y:S02]  /*1d340*/  IMAD.MOV.U32 R2, RZ, RZ, -0x1 ;  /* 0xffffffffff027424 */ /* 0x000fe400078e00ff */
[----:B------:R-:W-:Y:S02]  /*1d350*/  IMAD.MOV.U32 R3, RZ, RZ, -0x1 ;  /* 0xffffffffff037424 */ /* 0x000fe400078e00ff */
[----:B------:R-:W-:Y:S01]  /*1d360*/  IMAD.MOV.U32 R10, RZ, RZ, -0x1 ;  /* 0xffffffffff0a7424 */ /* 0x000fe200078e00ff */
[----:B--2---:R-:W-:-:S04]  /*1d370*/  ISETP.GE.U32.AND P0, PT, R20, UR4, PT ;  /* 0x0000000414007c0c */ /* 0x004fc8000bf06070 */
[----:B---3--:R-:W-:-:S13]  /*1d380*/  ISETP.GE.U32.AND.EX P0, PT, R21, UR5, PT, P0 ;  /* 0x0000000515007c0c */ /* 0x008fda000bf06100 */
        /* <DEDUP_REMOVED lines=19> */
.L_x_50:
[--C-:B------:R-:W-:Y:S01]  /*1d4c0*/  SHF.R.U64 R12, R10, R14, R11.reuse ;  /* 0x0000000e0a0c7219 */ /* 0x100fe2000000120b */
[----:B------:R-:W0:Y:S01]  /*1d4d0*/  LDC R18, c[0x0][0x618] ;  /* 0x00018600ff127b82 */ /* 0x000e220000000800 */
[----:B------:R-:W-:Y:S01]  /*1d4e0*/  I2FP.F32.U32 R8, R4 ;  /* 0x0000000400087245 */ /* 0x000fe20000201000 */
[----:B------:R-:W-:Y:S01]  /*1d4f0*/  ULDC UR4, c[0x0][0x150] ;  /* 0x0000540000047ab9 */ /* 0x000fe20000000800 */
[----:B------:R-:W-:Y:S01]  /*1d500*/  SHF.R.U32.HI R2, RZ, R14, R11 ;  /* 0x0000000eff027219 */ /* 0x000fe2000001160b */
[----:B------:R-:W-:Y:S01]  /*1d510*/  IMAD.MOV.U32 R3, RZ, RZ, R21 ;  /* 0x000000ffff037224 */ /* 0x000fe200078e0015 */
[----:B------:R-:W-:Y:S01]  /*1d520*/  IADD3 R5, P0, RZ, -R12, RZ ;  /* 0x8000000cff057210 */ /* 0x000fe20007f1e0ff */
[----:B------:R-:W-:Y:S01]  /*1d530*/  FMUL R9, R8, UR4 ;  /* 0x0000000408097c20 */ /* 0x000fe20008400000 */
[----:B------:R-:W-:Y:S01]  /*1d540*/  ULDC UR4, c[0x0][0x154] ;  /* 0x0000550000047ab9 */ /* 0x000fe20000000800 */
[----:B------:R-:W1:Y:S02]  /*1d550*/  LDC.64 R22, c[0x0][0x640] ;  /* 0x00019000ff167b82 */ /* 0x000e640000000a00 */
[----:B------:R-:W-:-:S02]  /*1d560*/  IMAD.X R7, RZ, RZ, ~R2, P0 ;  /* 0x000000ffff077224 */ /* 0x000fc400000e0e02 */
[----:B------:R-:W-:Y:S01]  /*1d570*/  IMAD.MOV.U32 R2, RZ, RZ, R20 ;  /* 0x000000ffff027224 */ /* 0x000fe200078e0014 */
[----:B------:R-:W2:Y:S01]  /*1d580*/  F2I.U32.TRUNC.NTZ R9, R9 ;  /* 0x0000000900097305 */ /* 0x000ea2000020f000 */
[-C--:B------:R-:W-:Y:S02]  /*1d590*/  IMAD R8, R7, R16.reuse, RZ ;  /* 0x0000001007087224 */ /* 0x080fe400078e02ff */
[----:B------:R-:W3:Y:S01]  /*1d5a0*/  LDC R11, c[0x0][0x144] ;  /* 0x00005100ff0b7b82 */ /* 0x000ee20000000800 */
[----:B------:R-:W-:-:S04]  /*1d5b0*/  IMAD.WIDE.U32 R2, R5, R16, R2 ;  /* 0x0000001005027225 */ /* 0x000fc800078e0002 */
[----:B------:R-:W-:Y:S02]  /*1d5c0*/  IMAD R5, R5, R17, R8 ;  /* 0x0000001105057224 */ /* 0x000fe400078e0208 */
[----:B------:R-:W-:Y:S01]  /*1d5d0*/  IMAD.MOV.U32 R8, RZ, RZ, -0x1 ;  /* 0xffffffffff087424 */ /* 0x000fe200078e00ff */
[----:B------:R-:W4:Y:S01]  /*1d5e0*/  LDC R14, c[0x0][0x608] ;  /* 0x00018200ff0e7b82 */ /* 0x000f220000000800 */
[----:B------:R-:W-:Y:S01]  /*1d5f0*/  IMAD.IADD R3, R3, 0x1, R5 ;  /* 0x0000000103037824 */ /* 0x000fe200078e0205 */
[----:B------:R-:W-:-:S04]  /*1d600*/  I2FP.F32.U32 R5, R6 ;  /* 0x0000000600057245 */ /* 0x000fc80000201000 */
[-C--:B0-----:R-:W-:Y:S01]  /*1d610*/  SHF.R.U64 R10, R2, R18.reuse, R3 ;  /* 0x00000012020a7219 */ /* 0x081fe20000001203 */
[----:B--2---:R-:W-:Y:S01]  /*1d620*/  IMAD.MOV R2, RZ, RZ, -R9 ;  /* 0x000000ffff027224 */ /* 0x004fe200078e0a09 */
[----:B------:R-:W0:Y:S01]  /*1d630*/  LDC R7, c[0x0][0x658] ;  /* 0x00019600ff077b82 */ /* 0x000e220000000800 */
[----:B-1----:R-:W-:Y:S01]  /*1d640*/  ISETP.NE.U32.AND P0, PT, R22, RZ, PT ;  /* 0x000000ff1600720c */ /* 0x002fe20003f05070 */
[----:B------:R-:W-:Y:S01]  /*1d650*/  FMUL R5, R5, UR4 ;  /* 0x0000000405057c20 */ /* 0x000fe20008400000 */
[----:B------:R-:W-:Y:S02]  /*1d660*/  SHF.R.U32.HI R3, RZ, R18, R3 ;  /* 0x00000012ff037219 */ /* 0x000fe40000011603 */
[----:B------:R-:W-:-:S03]  /*1d670*/  ISETP.NE.AND.EX P0, PT, R23, RZ, PT, P0 ;  /* 0x000000ff1700720c */ /* 0x000fc60003f05300 */
[----:B------:R-:W1:Y:S01]  /*1d680*/  LDC R17, c[0x0][0x148] ;  /* 0x00005200ff117b82 */ /* 0x000e620000000800 */
[----:B---3--:R-:W-:Y:S02]  /*1d690*/  IMAD R21, R11, R2, R4 ;  /* 0x000000020b157224 */ /* 0x008fe400078e0204 */
[----:B------:R-:W-:-:S05]  /*1d6a0*/  IMAD.MOV.U32 R4, RZ, RZ, 0x1 ;  /* 0x00000001ff047424 */ /* 0x000fca00078e00ff */
[----:B------:R-:W2:Y:S01]  /*1d6b0*/  LDC R16, c[0x0][0x600] ;  /* 0x00018000ff107b82 */ /* 0x000ea20000000800 */
[-CC-:B----4-:R-:W-:Y:S02]  /*1d6c0*/  SHF.R.U64 R13, R10, R14.reuse, R3.reuse ;  /* 0x0000000e0a0d7219 */ /* 0x190fe40000001203 */
[----:B------:R-:W-:Y:S02]  /*1d6d0*/  SHF.R.U32.HI R2, RZ, R14, R3 ;  /* 0x0000000eff027219 */ /* 0x000fe40000011603 */
[----:B------:R3:W4:Y:S03]  /*1d6e0*/  F2I.U32.TRUNC.NTZ R14, R5 ;  /* 0x00000005000e7305 */ /* 0x000726000020f000 */
[----:B------:R-:W1:Y:S01]  /*1d6f0*/  LDC R20, c[0x0][0x648] ;  /* 0x00019200ff147b82 */ /* 0x000e620000000800 */
[-C--:B0-----:R-:W-:Y:S02]  /*1d700*/  SHF.R.U64 R15, R13, R7.reuse, R2 ;  /* 0x000000070d0f7219 */ /* 0x081fe40000001202 */
[----:B------:R-:W-:-:S02]  /*1d710*/  SHF.L.U32 R8, R8, R7, RZ ;  /* 0x0000000708087219 */ /* 0x000fc400000006ff */
[-C--:B------:R-:W-:Y:S01]  /*1d720*/  SHF.R.U32.HI R3, RZ, R7.reuse, R2 ;  /* 0x00000007ff037219 */ /* 0x080fe20000011602 */
[----:B------:R-:W-:Y:S01]  /*1d730*/  IMAD.MOV.U32 R2, RZ, RZ, R15 ;  /* 0x000000ffff027224 */ /* 0x000fe200078e000f */
[----:B------:R-:W-:Y:S01]  /*1d740*/  SHF.L.U32 R18, R4, R7, RZ ;  /* 0x0000000704127219 */ /* 0x000fe200000006ff */
[----:B------:R-:W0:Y:S01]  /*1d750*/  LDC R24, c[0x0][0x638] ;  /* 0x00018e00ff187b82 */ /* 0x000e220000000800 */
[----:B------:R-:W-:-:S07]  /*1d760*/  LOP3.LUT R26, RZ, R8, RZ, 0x33, !PT ;  /* 0x00000008ff1a7212 */ /* 0x000fce00078e33ff */
[----:B------:R-:W0:Y:S01]  /*1d770*/  LDC R25, c[0x0][0x610] ;  /* 0x00018400ff197b82 */ /* 0x000e220000000800 */
[----:B---34-:R-:W-:Y:S05]  /*1d780*/  @!P0 BRA `(.L_x_51) ;  /* 0x0000000000288947 */ /* 0x018fea0003800000 */
        /* <DEDUP_REMOVED lines=10> */
.L_x_51:
[----:B------:R-:W3:Y:S01]  /*1d830*/  LDC R4, c[0x0][0x65c] ;  /* 0x00019700ff047b82 */ /* 0x000ee20000000800 */
[----:B-1----:R-:W-:Y:S01]  /*1d840*/  SHF.R.U64 R3, R2, R20, R3 ;  /* 0x0000001402037219 */ /* 0x002fe20000001203 */
[----:B--2---:R-:W-:Y:S01]  /*1d850*/  VIADD R5, R16, 0xffffffff ;  /* 0xffffffff10057836 */ /* 0x004fe20000000000 */
[----:B------:R-:W-:Y:S01]  /*1d860*/  LOP3.LUT R2, R13, R26, RZ, 0xc0, !PT ;  /* 0x0000001a0d027212 */ /* 0x000fe200078ec0ff */
[----:B------:R-:W-:Y:S02]  /*1d870*/  IMAD.MOV R14, RZ, RZ, -R14 ;  /* 0x000000ffff0e7224 */ /* 0x000fe400078e0a0e */
[----:B------:R-:W-:Y:S01]  /*1d880*/  IMAD.MOV.U32 R7, RZ, RZ, 0x1 ;  /* 0x00000001ff077424 */ /* 0x000fe200078e00ff */
[----:B------:R-:W-:Y:S01]  /*1d890*/  LOP3.LUT R10, R10, R5, RZ, 0xc0, !PT ;  /* 0x000000050a0a7212 */ /* 0x000fe200078ec0ff */
[----:B------:R-:W-:Y:S01]  /*1d8a0*/  IMAD R2, R18, R3, R2 ;  /* 0x0000000312027224 */ /* 0x000fe200078e0202 */
[----:B---3--:R-:W-:Y:S01]  /*1d8b0*/  ISETP.NE.AND P0, PT, R4, 0x1, PT ;  /* 0x000000010400780c */ /* 0x008fe20003f05270 */
[----:B------:R-:W-:-:S04]  /*1d8c0*/  IMAD.MOV R4, RZ, RZ, -R3 ;  /* 0x000000ffff047224 */ /* 0x000fc800078e0a03 */
[----:B0-----:R-:W-:-:S04]  /*1d8d0*/  IMAD R3, R4, R24, R15 ;  /* 0x0000001804037224 */ /* 0x001fc800078e020f */
[----:B------:R-:W-:Y:S02]  /*1d8e0*/  IMAD R5, R3, R16, R10 ;  /* 0x0000001003057224 */ /* 0x000fe400078e020a */
[----:B------:R-:W-:Y:S02]  /*1d8f0*/  IMAD.MOV.U32 R10, RZ, RZ, R12 ;  /* 0x000000ffff0a7224 */ /* 0x000fe400078e000c */
[----:B------:R-:W-:-:S04]  /*1d900*/  @P0 IMAD R21, R17, R14, R6 ;  /* 0x0000000e11150224 */ /* 0x000fc800078e0206 */
[----:B------:R-:W-:-:S05]  /*1d910*/  IMAD R2, R2, R25, R21 ;  /* 0x0000001902027224 */ /* 0x000fca00078e0215 */
[----:B------:R-:W-:Y:S02]  /*1d920*/  SEL R3, R5, R2, !P0 ;  /* 0x0000000205037207 */ /* 0x000fe40004000000 */
[----:B------:R-:W-:-:S07]  /*1d930*/  SEL R2, R2, R5, !P0 ;  /* 0x0000000502027207 */ /* 0x000fce0004000000 */
.L_x_49:
[----:B------:R-:W-:-:S08]  /*1d940*/  NOP ;  /* 0x0000000000007918 */ /* 0x000fd00000000000 */
[----:B------:R-:W0:-:S00]  /*1d950*/  USETMAXREG.DEALLOC.CTAPOOL 0x18 ;  /* 0x00000018000079c8 */ /* 0x000e0000080e0500 */
[----:B0-----:R-:W-:-:S13]  /*1d960*/  ISETP.NE.AND P0, PT, R0, RZ, PT ;  /* 0x000000ff0000720c */ /* 0x001fda0003f05270 */
[----:B------:R-:W-:Y:S05]  /*1d970*/  @P0 EXIT ;  /* 0x000000000000094d */ /* 0x000fea0003800000 */
[----:B------:R-:W-:Y:S01]  /*1d980*/  LOP3.LUT P0, RZ, R7, 0xff, RZ, 0xc0, !PT ;  /* 0x000000ff07ff7812 */ /* 0x000fe2000780c0ff */
[----:B------:R-:W-:Y:S02]  /*1d990*/  IMAD.MOV.U32 R0, RZ, RZ, 0x1 ;  /* 0x00000001ff007424 */ /* 0x000fe400078e00ff */
[----:B------:R-:W-:-:S10]  /*1d9a0*/  IMAD.MOV.U32 R6, RZ, RZ, RZ ;  /* 0x000000ffff067224 */ /* 0x000fd400078e00ff */
[----:B------:R-:W-:Y:S05]  /*1d9b0*/  @!P0 BRA `(.L_x_52) ;  /* 0x0000000c00508947 */ /* 0x000fea0003800000 */
[----:B------:R-:W0:Y:S01]  /*1d9c0*/  LDC R0, c[0x0][0x28c] ;  /* 0x0000a300ff007b82 */ /* 0x000e220000000800 */
[----:B------:R-:W1:Y:S01]  /*1d9d0*/  S2R R4, SR_TID.X ;  /* 0x0000000000047919 */ /* 0x000e620000002100 */
[----:B------:R-:W-:Y:S01]  /*1d9e0*/  ULDC UR5, c[0x0][0x600] ;  /* 0x0001800000057ab9 */ /* 0x000fe20000000800 */
[----:B------:R-:W-:Y:S01]  /*1d9f0*/  ULDC UR4, c[0x0][0xc] ;  /* 0x0000030000047ab9 */ /* 0x000fe20000000800 */
[----:B------:R-:W-:Y:S01]  /*1da00*/  UIADD3 UR16, UR5, -0x1, URZ ;  /* 0xffffffff05107890 */ /* 0x000fe2000fffe03f */
[----:B------:R-:W-:Y:S01]  /*1da10*/  BSSY B0, `(.L_x_52) ;  /* 0x00000ce000007945 */ /* 0x000fe20003800000 */
[----:B------:R-:W-:Y:S01]  /*1da20*/  ULDC UR6, c[0x0][0x658] ;  /* 0x0001960000067ab9 */ /* 0x000fe20000000800 */
[----:B------:R-:W-:Y:S01]  /*1da30*/  ULDC UR5, c[0x0][0x10] ;  /* 0x0000040000057ab9 */ /* 0x000fe20000000800 */
[----:B------:R-:W-:Y:S01]  /*1da40*/  UMOV UR7, 0xffffffff ;  /* 0xffffffff00077882 */ /* 0x000fe20000000000 */
[----:B------:R-:W-:Y:S01]  /*1da50*/  UMOV UR8, 0x1 ;  /* 0x0000000100087882 */ /* 0x000fe20000000000 */
[----:B------:R-:W-:Y:S01]  /*1da60*/  UIMAD.WIDE.U32 UR4, UR4, UR5, URZ ;  /* 0x00000005040472a5 */ /* 0x000fe2000f8e003f */
[----:B------:R-:W-:Y:S01]  /*1da70*/  IMAD.MOV.U32 R11, RZ, RZ, 0x1 ;  /* 0x00000001ff0b7424 */ /* 0x000fe200078e00ff */
[----:B------:R-:W-:Y:S01]  /*1da80*/  USHF.L.U32 UR7, UR7, UR6, URZ ;  /* 0x0000000607077299 */ /* 0x000fe2000800063f */
[----:B------:R-:W-:Y:S01]  /*1da90*/  LOP3.LUT R8, R19, 0x2, RZ, 0xfc, !PT ;  /* 0x0000000213087812 */ /* 0x000fe200078efcff */
[----:B------:R-:W-:Y:S01]  /*1daa0*/  USHF.L.U32 UR18, UR8, UR6, URZ ;  /* 0x0000000608127299 */ /* 0x000fe2000800063f */
[----:B------:R-:W-:Y:S01]  /*1dab0*/  IMAD.MOV.U32 R6, RZ, RZ, RZ ;  /* 0x000000ffff067224 */ /* 0x000fe200078e00ff */
[----:B------:R-:W-:Y:S01]  /*1dac0*/  ULOP3.LUT UR17, URZ, UR7, URZ, 0x33, !UPT ;  /* 0x000000073f117292 */ /* 0x000fe2000f8e333f */
[----:B------:R-:W-:Y:S01]  /*1dad0*/  ULDC UR6, c[0x0][0x14] ;  /* 0x0000050000067ab9 */ /* 0x000fe20000000800 */
[----:B------:R-:W-:Y:S01]  /*1dae0*/  ULDC.64 UR22, c[0x0][0x198] ;  /* 0x0000660000167ab9 */ /* 0x000fe20000000a00 */
[----:B------:R-:W-:-:S02]  /*1daf0*/  UIMAD.WIDE.U32 UR20, UR4, UR6, URZ ;  /* 0x00000006041472a5 */ /* 0x000fc4000f8e003f */
[----:B------:R-:W-:Y:S01]  /*1db00*/  UIMAD UR13, UR5, UR6, URZ ;  /* 0x00000006050d72a4 */ /* 0x000fe2000f8e023f */
[----:B0-----:R-:W-:-:S03]  /*1db10*/  VIADD R0, R0, 0x3f ;  /* 0x0000003f00007836 */ /* 0x001fc60000000000 */
[----:B------:R-:W-:Y:S02]  /*1db20*/  UIADD3 UR13, UR21, UR13, URZ ;  /* 0x0000000d150d7290 */ /* 0x000fe4000fffe03f */
[----:B------:R-:W-:-:S04]  /*1db30*/  SHF.R.S32.HI R5, RZ, 0x1f, R0 ;  /* 0x0000001fff057819 */ /* 0x000fc80000011400 */
[----:B------:R-:W-:Y:S01]  /*1db40*/  LEA.HI R5, R5, R0, RZ, 0x6 ;  /* 0x0000000005057211 */ /* 0x000fe200078f30ff */
[----:B------:R-:W-:Y:S01]  /*1db50*/  IMAD.MOV.U32 R0, RZ, RZ, 0x1 ;  /* 0x00000001ff007424 */ /* 0x000fe200078e00ff */
[C---:B-1----:R-:W-:Y:S02]  /*1db60*/  LOP3.LUT P2, RZ, R4.reuse, 0x7f, RZ, 0xc0, !PT ;  /* 0x0000007f04ff7812 */ /* 0x042fe4000784c0ff */
[----:B------:R-:W-:Y:S02]  /*1db70*/  SHF.R.S32.HI R7, RZ, 0x6, R5 ;  /* 0x00000006ff077819 */ /* 0x000fe40000011405 */
[----:B------:R-:W-:-:S03]  /*1db80*/  LOP3.LUT P0, RZ, R4, 0x1f, RZ, 0xc0, !PT ;  /* 0x0000001f04ff7812 */ /* 0x000fc6000780c0ff */
[----:B------:R-:W-:Y:S01]  /*1db90*/  VIADD R16, R7, 0x1 ;  /* 0x0000000107107836 */ /* 0x000fe20000000000 */
[----:B------:R-:W-:-:S13]  /*1dba0*/  PLOP3.LUT P0, PT, P0, P2, PT, 0x8a, 0x0 ;  /* 0x000000000000781c */ /* 0x000fda0000705172 */
.L_x_64:
[----:B------:R-:W-:-:S03]  /*1dbb0*/  UMOV UR4, 0xffffffff ;  /* 0xffffffff00047882 */ /* 0x000fc60000000000 */
[----:B------:R-:W-:Y:S05]  /*1dbc0*/  BRA.DIV UR4, `(.L_x_53) ;  /* 0x0000000e04d87947 */ /* 0x000fea000b800000 */
[----:B------:R-:W-:-:S13]  /*1dbd0*/  ELECT P6, URZ, PT ;  /* 0x00000000003f782f */ /* 0x000fda00038c0000 */
.L_x_76:
[----:B------:R-:W0:Y:S01]  /*1dbe0*/  LDC R4, c[0x0][0x28c] ;  /* 0x0000a300ff047b82 */ /* 0x000e220000000800 */
[----:B------:R-:W-:Y:S01]  /*1dbf0*/  BSSY B1, `(.L_x_54) ;  /* 0x0000037000017945 */ /* 0x000fe20003800000 */
[----:B0-----:R-:W-:-:S13]  /*1dc00*/  ISETP.LT.OR P6, PT, R4, 0x1, !P6 ;  /* 0x000000010400780c */ /* 0x001fda00077c1670 */
[----:B------:R-:W-:Y:S05]  /*1dc10*/  @P6 BRA `(.L_x_55) ;  /* 0x0000000000d06947 */ /* 0x000fea0003800000 */
[----:B------:R-:W-:Y:S02]  /*1dc20*/  IMAD.SHL.U32 R3, R3, 0x100, RZ ;  /* 0x0000010003037824 */ /* 0x000fe400078e00ff */
[----:B------:R-:W-:Y:S02]  /*1dc30*/  IMAD R2, R2, 0x180, RZ ;  /* 0x0000018002027824 */ /* 0x000fe400078e02ff */
[----:B------:R-:W-:Y:S02]  /*1dc40*/  IMAD.MOV.U32 R14, RZ, RZ, RZ ;  /* 0x000000ffff0e7224 */ /* 0x000fe400078e00ff */
[----:B------:R-:W-:Y:S02]  /*1dc50*/  IMAD.MOV.U32 R4, RZ, RZ, R16 ;  /* 0x000000ffff047224 */ /* 0x000fe400078e0010 */
[----:B------:R-:W-:Y:S02]  /*1dc60*/  IMAD.MOV.U32 R5, RZ, RZ, R0 ;  /* 0x000000ffff057224 */ /* 0x000fe400078e0000 */
[----:B------:R-:W-:-:S07]  /*1dc70*/  IMAD.MOV.U32 R9, RZ, RZ, R6 ;  /* 0x000000ffff097224 */ /* 0x000fce00078e0006 */
.L_x_59:
[----:B------:R-:W0:Y:S01]  /*1dc80*/  S2R R13, SR_CgaCtaId ;  /* 0x00000000000d7919 */ /* 0x000e220000008800 */
[----:B------:R-:W-:Y:S02]  /*1dc90*/  MOV R12, 0x400 ;  /* 0x00000400000c7802 */ /* 0x000fe40000000f00 */
[----:B------:R-:W-:Y:S02]  /*1dca0*/  SHF.L.U32 R18, R5, 0x1f, RZ ;  /* 0x0000001f05127819 */ /* 0x000fe400000006ff */
[----:B0-----:R-:W-:-:S05]  /*1dcb0*/  LEA R12, R13, R12, 0x18 ;  /* 0x0000000c0d0c7211 */ /* 0x001fca00078ec0ff */
[----:B------:R-:W-:-:S04]  /*1dcc0*/  IMAD R13, R9, 0x8, R12 ;  /* 0x00000008090d7824 */ /* 0x000fc800078e020c */
[----:B------:R-:W0:Y:S02]  /*1dcd0*/  SYNCS.PHASECHK.TRANS64.TRYWAIT P1, [R13+URZ+0x28], R18 ;  /* 0x000028120d0075a7 */ /* 0x000e24000802017f */
[----:B0-----:R-:W-:Y:S05]  /*1dce0*/  @!P1 BRA `(.L_x_56) ;  /* 0x0000000c00b09947 */ /* 0x001fea0003800000 */
.L_x_77:
[----:B0-----:R-:W0:Y:S01]  /*1dcf0*/  @!P2 LDC R18, c[0x0][0x500] ;  /* 0x00014000ff12ab82 */ /* 0x001e220000000800 */
[----:B------:R-:W-:-:S04]  /*1dd00*/  PRMT R15, R8, 0x9910, RZ ;  /* 0x00009910080f7816 */ /* 0x000fc800000000ff */
[----:B------:R-:W-:Y:S01]  /*1dd10*/  ISETP.NE.AND P1, PT, R15, 0x2, PT ;  /* 0x000000020f00780c */ /* 0x000fe20003f25270 */
[----:B0-----:R0:W-:-:S12]  /*1dd20*/  @!P2 SYNCS.ARRIVE.TRANS64 RZ, [R13+URZ], R18 ;  /* 0x000000120dffa9a7 */ /* 0x0011d8000800003f */
[----:B------:R-:W-:Y:S05]  /*1dd30*/  @P1 BRA `(.L_x_57) ;  /* 0x0000000000041947 */ /* 0x000fea0003800000 */
[----:B------:R-:W-:Y:S01]  /*1dd40*/  BPT.TRAP 0x1 ;  /* 0x000000040000795c */ /* 0x000fe20000300000 */
.L_x_57:
[----:B------:R-:W-:Y:S05]  /*1dd50*/  @P0 BRA `(.L_x_58) ;  /* 0x0000000000040947 */ /* 0x000fea0003800000 */
[----:B------:R-:W-:Y:S01]  /*1dd60*/  BPT.TRAP 0x1 ;  /* 0x000000040000795c */ /* 0x000fe20000300000 */
.L_x_58:
[----:B------:R-:W-:Y:S01]  /*1dd70*/  R2UR UR9, R13 ;  /* 0x000000000d0972ca */ /* 0x000fe200000e0000 */
[C-C-:B0-----:R-:W-:Y:S01]  /*1dd80*/  IMAD R13, R9.reuse, 0x6000, R12.reuse ;  /* 0x00006000090d7824 */ /* 0x141fe200078e020c */
[----:B------:R-:W-:Y:S01]  /*1dd90*/  UIADD3 UR4, UP0, UR22, 0xf0, URZ ;  /* 0x000000f016047890 */ /* 0x000fe2000ff1e03f */
[----:B------:R-:W-:Y:S01]  /*1dda0*/  IMAD R12, R9, 0x4000, R12 ;  /* 0x00004000090c7824 */ /* 0x000fe200078e020c */
[----:B------:R-:W-:Y:S01]  /*1ddb0*/  R2UR UR11, R2 ;  /* 0x00000000020b72ca */ /* 0x000fe200000e0000 */
[----:B------:R-:W-:Y:S01]  /*1ddc0*/  VIADD R4, R4, 0xffffffff ;  /* 0xffffffff04047836 */ /* 0x000fe20000000000 */
[----:B------:R-:W-:Y:S01]  /*1ddd0*/  R2UR UR5, R13 ;  /* 0x000000000d0572ca */ /* 0x000fe200000e0000 */
[----:B------:R-:W-:Y:S01]  /*1dde0*/  UIADD3 UR24, UP1, UR22, 0x1f0, URZ ;  /* 0x000001f016187890 */ /* 0x000fe2000ff3e03f */
[----:B------:R-:W-:Y:S01]  /*1ddf0*/  R2UR UR8, R12 ;  /* 0x000000000c0872ca */ /* 0x000fe200000e0000 */
[----:B------:R-:W-:Y:S01]  /*1de00*/  VIADD R9, R9, 0x1 ;  /* 0x0000000109097836 */ /* 0x000fe20000000000 */
[----:B------:R-:W-:Y:S01]  /*1de10*/  R2UR UR10, R14 ;  /* 0x000000000e0a72ca */ /* 0x000fe200000e0000 */
[----:B------:R-:W-:Y:S01]  /*1de20*/  UIADD3.X UR25, URZ, UR23, URZ, UP1, !UPT ;  /* 0x000000173f197290 */ /* 0x000fe20008ffe43f */
[----:B------:R-:W-:Y:S01]  /*1de30*/  R2UR UR12, R10 ;  /* 0x000000000a0c72ca */ /* 0x000fe200000e0000 */
[----:B------:R-:W-:Y:S01]  /*1de40*/  UMOV UR6, 0x0 ;  /* 0x0000000000067882 */ /* 0x000fe20000000000 */
[----:B------:R-:W-:Y:S01]  /*1de50*/  R2UR UR19, R3 ;  /* 0x00000000031372ca */ /* 0x000fe200000e0000 */
[----:B------:R-:W-:Y:S01]  /*1de60*/  UMOV UR7, 0x10000000 ;  /* 0x1000000000077882 */ /* 0x000fe20000000000 */
[----:B------:R-:W-:Y:S01]  /*1de70*/  ISETP.GT.AND P3, PT, R4, 0x1, PT ;  /* 0x000000010400780c */ /* 0x000fe20003f64270 */
[----:B------:R-:W-:Y:S01]  /*1de80*/  VIADD R14, R14, 0x40 ;  /* 0x000000400e0e7836 */ /* 0x000fe20000000000 */
[----:B------:R-:W-:Y:S01]  /*1de90*/  ISETP.NE.AND P1, PT, R9, 0x5, PT ;  /* 0x000000050900780c */ /* 0x000fe20003f25270 */
[----:B------:R-:W-:-:S02]  /*1dea0*/  UIADD3 UR14, UR5, 0x100, URZ ;  /* 0x00000100050e7890 */ /* 0x000fc4000fffe03f */
[----:B------:R-:W-:Y:S01]  /*1deb0*/  UIADD3.X UR5, URZ, UR23, URZ, UP0, !UPT ;  /* 0x000000173f057290 */ /* 0x000fe200087fe43f */
[----:B------:R-:W-:Y:S01]  /*1dec0*/  SEL R12, RZ, 0x1, P1 ;  /* 0x00000001ff0c7807 */ /* 0x000fe20000800000 */
[----:B------:R-:W-:Y:S01]  /*1ded0*/  UIADD3 UR15, UR8, 0x1e100, URZ ;  /* 0x0001e100080f7890 */ /* 0x000fe2000fffe03f */
[----:B------:R-:W-:Y:S02]  /*1dee0*/  SEL R9, R9, RZ, P1 ;  /* 0x000000ff09097207 */ /* 0x000fe40000800000 */
[----:B------:R-:W-:Y:S01]  /*1def0*/  UMOV UR8, UR14 ;  /* 0x0000000e00087c82 */ /* 0x000fe20008000000 */
[----:B------:R-:W-:-:S03]  /*1df00*/  LOP3.LUT R5, R5, R12, RZ, 0x3c, !PT ;  /* 0x0000000c05057212 */ /* 0x000fc600078e3cff */
[----:B------:R0:W-:Y:S02]  /*1df10*/  UTMALDG.3D [UR8], [UR4], desc[UR6] ;  /* 0x00000608040075b4 */ /* 0x0001e40008011000 */
[----:B0-----:R-:W-:Y:S01]  /*1df20*/  UMOV UR8, UR15 ;  /* 0x0000000f00087c82 */ /* 0x001fe20008000000 */
[----:B------:R-:W-:Y:S02]  /*1df30*/  UMOV UR11, UR19 ;  /* 0x00000013000b7c82 */ /* 0x000fe40008000000 */
[----:B------:R0:W-:Y:S02]  /*1df40*/  UTMALDG.3D [UR8], [UR24], desc[UR6] ;  /* 0x00000608180075b4 */ /* 0x0001e40008011000 */
[----:B0-----:R-:W-:Y:S05]  /*1df50*/  @P3 BRA `(.L_x_59) ;  /* 0xfffffffc00483947 */ /* 0x001fea000383ffff */
.L_x_55:
[----:B------:R-:W-:Y:S05]  /*1df60*/  BSYNC B1 ;  /* 0x0000000000017941 */ /* 0x000fea0003800000 */
.L_x_54:
[----:B------:R-:W2:Y:S01]  /*1df70*/  LDL.LU R15, [R1+0x400] ;  /* 0x00040000010f7983 */ /* 0x000ea20000300800 */
[----:B------:R-:W-:Y:S01]  /*1df80*/  LOP3.LUT P1, RZ, R11, 0xff, RZ, 0xc0, !PT ;  /* 0x000000ff0bff7812 */ /* 0x000fe2000782c0ff */
[C---:B------:R-:W-:Y:S01]  /*1df90*/  IMAD.IADD R6, R7.reuse, 0x1, R6 ;  /* 0x0000000107067824 */ /* 0x040fe200078e0206 */
[----:B------:R-:W-:Y:S01]  /*1dfa0*/  ULDC.64 UR4, c[0x0][0x650] ;  /* 0x0001940000047ab9 */ /* 0x000fe20000000a00 */
[----:B------:R-:W3:Y:S01]  /*1dfb0*/  LDL.LU R12, [R1+0x404] ;  /* 0x00040400010c7983 */ /* 0x000ee20000300800 */
[----:B------:R-:W-:Y:S01]  /*1dfc0*/  ISETP.GE.U32.AND P3, PT, R7, 0x5, PT ;  /* 0x000000050700780c */ /* 0x000fe20003f66070 */
[----:B------:R-:W-:Y:S01]  /*1dfd0*/  BSSY B1, `(.L_x_60) ;  /* 0x000006f000017945 */ /* 0x000fe20003800000 */
[----:B------:R-:W-:Y:S01]  /*1dfe0*/  IMAD.MOV.U32 R10, RZ, RZ, -0x1 ;  /* 0xffffffffff0a7424 */ /* 0x000fe200078e00ff */
[----:B------:R-:W-:Y:S02]  /*1dff0*/  PRMT R4, RZ, 0x7610, R4 ;  /* 0x00007610ff047816 */ /* 0x000fe40000000004 */
[----:B------:R-:W-:-:S04]  /*1e000*/  PRMT R11, RZ, 0x7610, R11 ;  /* 0x00007610ff0b7816 */ /* 0x000fc8000000000b */
[----:B------:R-:W0:Y:S01]  /*1e010*/  @P1 S2R R3, SR_CgaCtaId ;  /* 0x0000000000031919 */ /* 0x000e220000008800 */
[----:B------:R-:W-:-:S04]  /*1e020*/  @P1 MOV R2, 0x400 ;  /* 0x0000040000021802 */ /* 0x000fc80000000f00 */
[----:B0-----:R-:W-:-:S04]  /*1e030*/  @P1 LEA R2, R3, R2, 0x18 ;  /* 0x0000000203021211 */ /* 0x001fc800078ec0ff */
[----:B------:R0:W-:Y:S01]  /*1e040*/  @P1 SYNCS.ARRIVE.TRANS64.A1T0 RZ, [R2+URZ+0x68], RZ ;  /* 0x000068ff02ff19a7 */ /* 0x0001e2000810003f */
[----:B------:R-:W-:-:S04]  /*1e050*/  ISETP.GT.U32.AND P1, PT, R6, 0x4, PT ;  /* 0x000000040600780c */ /* 0x000fc80003f24070 */
[----:B------:R-:W-:Y:S01]  /*1e060*/  ISETP.LT.U32.AND P1, PT, R7, 0x5, P1 ;  /* 0x000000050700780c */ /* 0x000fe20000f21070 */
[----:B0-----:R-:W-:-:S04]  /*1e070*/  IMAD.WIDE.U32 R2, R6, -0x33333333, RZ ;  /* 0xcccccccd06027825 */ /* 0x001fc800078e00ff */
[----:B------:R-:W-:Y:S01]  /*1e080*/  IMAD.MOV.U32 R2, RZ, RZ, -0x1 ;  /* 0xffffffffff027424 */ /* 0x000fe200078e00ff */
[----:B------:R-:W-:Y:S02]  /*1e090*/  SHF.R.U32.HI R5, RZ, 0x2, R3 ;  /* 0x00000002ff057819 */ /* 0x000fe40000011603 */
[----:B------:R-:W-:-:S03]  /*1e0a0*/  SEL R3, RZ, 0x1, !P1 ;  /* 0x00000001ff037807 */ /* 0x000fc60004800000 */
[----:B------:R-:W-:Y:S01]  /*1e0b0*/  IMAD R6, R5, -0x5, R6 ;  /* 0xfffffffb05067824 */ /* 0x000fe200078e0206 */
[----:B------:R-:W-:Y:S01]  /*1e0c0*/  LOP3.LUT R0, R0, R3, RZ, 0x3c, !PT ;  /* 0x0000000300007212 */ /* 0x000fe200078e3cff */
[----:B------:R-:W-:-:S03]  /*1e0d0*/  IMAD.MOV.U32 R3, RZ, RZ, -0x1 ;  /* 0xffffffffff037424 */ /* 0x000fc600078e00ff */
[----:B------:R-:W-:Y:S02]  /*1e0e0*/  @P3 LOP3.LUT R0, R0, 0x1, R5, 0x78, !PT ;  /* 0x0000000100003812 */ /* 0x000fe400078e7805 */
[----:B---3--:R-:W-:-:S04]  /*1e0f0*/  IADD3 R12, P1, R12, UR20, RZ ;  /* 0x000000140c0c7c10 */ /* 0x008fc8000ff3e0ff */
[----:B--2---:R-:W-:Y:S01]  /*1e100*/  IADD3.X R15, R15, UR13, RZ, P1, !PT ;  /* 0x0000000d0f0f7c10 */ /* 0x004fe20008ffe4ff */
[----:B------:R0:W-:Y:S01]  /*1e110*/  STL [R1+0x404], R12 ;  /* 0x0004040c01007387 */ /* 0x0001e20000100800 */
[----:B------:R-:W-:-:S03]  /*1e120*/  ISETP.GE.U32.AND P1, PT, R12, UR4, PT ;  /* 0x000000040c007c0c */ /* 0x000fc6000bf26070 */
[----:B------:R0:W-:Y:S01]  /*1e130*/  STL [R1+0x400], R15 ;  /* 0x0004000f01007387 */ /* 0x0001e20000100800 */
[----:B------:R-:W-:-:S13]  /*1e140*/  ISETP.GE.U32.AND.EX P1, PT, R15, UR5, PT, P1 ;  /* 0x000000050f007c0c */ /* 0x000fda000bf26110 */
[----:B0-----:R-:W-:Y:S05]  /*1e150*/  @P1 BRA `(.L_x_61) ;  /* 0x0000000400581947 */ /* 0x001fea0003800000 */
[----:B------:R-:W0:Y:S01]  /*1e160*/  S2R R9, SR_CTAID.X ;  /* 0x0000000000097919 */ /* 0x000e220000002500 */
[----:B------:R-:W1:Y:S01]  /*1e170*/  LDC R17, c[0x0][0x65c] ;  /* 0x00019700ff117b82 */ /* 0x000e620000000800 */
[----:B------:R-:W-:Y:S01]  /*1e180*/  ULDC UR4, c[0x0][0x150] ;  /* 0x0000540000047ab9 */ /* 0x000fe20000000800 */
[----:B------:R-:W-:Y:S01]  /*1e190*/  ULDC UR7, c[0x0][0x630] ;  /* 0x00018c0000077ab9 */ /* 0x000fe20000000800 */
[----:B------:R-:W2:Y:S05]  /*1e1a0*/  S2R R2, SR_CTAID.Y ;  /* 0x0000000000027919 */ /* 0x000eaa0000002600 */
[----:B------:R-:W3:Y:S08]  /*1e1b0*/  LDC R4, c[0x0][0x144] ;  /* 0x00005100ff047b82 */ /* 0x000ef00000000800 */
[----:B------:R-:W4:Y:S01]  /*1e1c0*/  LDC R13, c[0x0][0x148] ;  /* 0x00005200ff0d7b82 */ /* 0x000f220000000800 */
[----:B-1----:R-:W-:-:S02]  /*1e1d0*/  ISETP.NE.AND P4, PT, R17, 0x1, PT ;  /* 0x000000011100780c */ /* 0x002fc40003f85270 */
[----:B0-----:R-:W-:Y:S02]  /*1e1e0*/  I2FP.F32.U32 R3, R9 ;  /* 0x0000000900037245 */ /* 0x001fe40000201000 */
[----:B--2---:R-:W-:-:S03]  /*1e1f0*/  I2FP.F32.U32 R5, R2 ;  /* 0x0000000200057245 */ /* 0x004fc60000201000 */
[----:B------:R-:W-:Y:S01]  /*1e200*/  FMUL R3, R3, UR4 ;  /* 0x0000000403037c20 */ /* 0x000fe20008400000 */
[----:B------:R-:W-:Y:S02]  /*1e210*/  ULDC UR4, c[0x0][0x154] ;  /* 0x0000550000047ab9 */ /* 0x000fe40000000800 */
[----:B------:R-:W-:Y:S01]  /*1e220*/  FMUL R10, R5, UR4 ;  /* 0x00000004050a7c20 */ /* 0x000fe20008400000 */
[----:B------:R-:W-:Y:S02]  /*1e230*/  ULDC.64 UR4, c[0x0][0x628] ;  /* 0x00018a0000047ab9 */ /* 0x000fe40000000a00 */
[----:B------:R-:W0:Y:S01]  /*1e240*/  F2I.U32.TRUNC.NTZ R3, R3 ;  /* 0x0000000300037305 */ /* 0x000e22000020f000 */
[----:B------:R-:W-:-:S04]  /*1e250*/  ISETP.NE.U32.AND P1, PT, RZ, UR4, PT ;  /* 0x00000004ff007c0c */ /* 0x000fc8000bf25070 */
[----:B------:R-:W-:-:S03]  /*1e260*/  ISETP.NE.AND.EX P1, PT, RZ, UR5, PT, P1 ;  /* 0x00000005ff007c0c */ /* 0x000fc6000bf25310 */
[----:B------:R-:W1:Y:S01]  /*1e270*/  F2I.U32.TRUNC.NTZ R10, R10 ;  /* 0x0000000a000a7305 */ /* 0x000e62000020f000 */
[----:B0-----:R-:W-:Y:S02]  /*1e280*/  IMAD.MOV R5, RZ, RZ, -R3 ;  /* 0x000000ffff057224 */ /* 0x001fe400078e0a03 */
[----:B------:R-:W-:Y:S02]  /*1e290*/  IMAD.MOV.U32 R3, RZ, RZ, R15 ;  /* 0x000000ffff037224 */ /* 0x000fe400078e000f */
[----:B---3--:R-:W-:Y:S02]  /*1e2a0*/  IMAD R9, R4, R5, R9 ;  /* 0x0000000504097224 */ /* 0x008fe400078e0209 */
[----:B-1----:R-:W-:-:S04]  /*1e2b0*/  IMAD.MOV R4, RZ, RZ, -R10 ;  /* 0x000000ffff047224 */ /* 0x002fc800078e0a0a */
[----:B----4-:R-:W-:Y:S02]  /*1e2c0*/  @P4 IMAD R9, R13, R4, R2 ;  /* 0x000000040d094224 */ /* 0x010fe400078e0202 */
[----:B------:R-:W-:Y:S01]  /*1e2d0*/  IMAD.MOV.U32 R2, RZ, RZ, R12 ;  /* 0x000000ffff027224 */ /* 0x000fe200078e000c */
[----:B------:R-:W-:Y:S06]  /*1e2e0*/  @!P1 BRA `(.L_x_62) ;  /* 0x0000000000289947 */ /* 0x000fec0003800000 */
[----:B------:R-:W-:Y:S02]  /*1e2f0*/  ULDC UR6, c[0x0][0x634] ;  /* 0x00018d0000067ab9 */ /* 0x000fe40000000800 */
[----:B------:R-:W-:-:S05]  /*1e300*/  IADD3 R3, P1, R12, UR6, RZ ;  /* 0x000000060c037c10 */ /* 0x000fca000ff3e0ff */
[----:B------:R-:W-:-:S04]  /*1e310*/  IMAD.X R13, RZ, RZ, R15, P1 ;  /* 0x000000ffff0d7224 */ /* 0x000fc800008e060f */
[----:B------:R-:W-:-:S04]  /*1e320*/  IMAD.WIDE.U32 R4, R13, UR4, RZ ;  /* 0x000000040d047c25 */ /* 0x000fc8000f8e00ff */
[----:B------:R-:W-:-:S04]  /*1e330*/  IMAD.WIDE.U32 R4, P1, R3, UR5, R4 ;  /* 0x0000000503047c25 */ /* 0x000fc8000f820004 */
[----:B------:R-:W-:-:S04]  /*1e340*/  IMAD.WIDE.U32 R2, R3, UR4, RZ ;  /* 0x0000000403027c25 */ /* 0x000fc8000f8e00ff */
[----:B------:R-:W-:Y:S01]  /*1e350*/  IMAD.MOV.U32 R2, RZ, RZ, R5 ;  /* 0x000000ffff027224 */ /* 0x000fe200078e0005 */
[----:B------:R-:W-:Y:S01]  /*1e360*/  IADD3 RZ, P3, R3, R4, RZ ;  /* 0x0000000403ff7210 */ /* 0x000fe20007f7e0ff */
[----:B------:R-:W-:-:S04]  /*1e370*/  IMAD.X R3, RZ, RZ, RZ, P1 ;  /* 0x000000ffff037224 */ /* 0x000fc800008e06ff */
[----:B------:R-:W-:-:S08]  /*1e380*/  IMAD.WIDE.U32.X R2, R13, UR5, R2, P3 ;  /* 0x000000050d027c25 */ /* 0x000fd000098e0402 */
.L_x_62:
[--C-:B------:R-:W-:Y:S01]  /*1e390*/  SHF.R.U64 R10, R2, UR7, R3.reuse ;  /* 0x00000007020a7c19 */ /* 0x100fe20008001203 */
[----:B------:R-:W-:Y:S01]  /*1e3a0*/  ULDC.64 UR4, c[0x0][0x620] ;  /* 0x0001880000047ab9 */ /* 0x000fe20000000a00 */
[----:B------:R-:W-:Y:S01]  /*1e3b0*/  SHF.R.U32.HI R2, RZ, UR7, R3 ;  /* 0x00000007ff027c19 */ /* 0x000fe20008011603 */
[----:B------:R-:W-:Y:S01]  /*1e3c0*/  IMAD.MOV.U32 R3, RZ, RZ, R15 ;  /* 0x000000ffff037224 */ /* 0x000fe200078e000f */
[----:B------:R-:W-:Y:S01]  /*1e3d0*/  IADD3 R13, P1, RZ, -R10, RZ ;  /* 0x8000000aff0d7210 */ /* 0x000fe20007f3e0ff */
[----:B------:R-:W-:-:S04]  /*1e3e0*/  ULDC.64 UR6, c[0x0][0x640] ;  /* 0x0001900000067ab9 */ /* 0x000fc80000000a00 */
[----:B------:R-:W-:Y:S01]  /*1e3f0*/  IMAD.X R2, RZ, RZ, ~R2, P1 ;  /* 0x000000ffff027224 */ /* 0x000fe200008e0e02 */
[----:B------:R-:W-:-:S03]  /*1e400*/  ISETP.NE.U32.AND P1, PT, RZ, UR6, PT ;  /* 0x00000006ff007c0c */ /* 0x000fc6000bf25070 */
[----:B------:R-:W-:Y:S01]  /*1e410*/  IMAD R2, R2, UR4, RZ ;  /* 0x0000000402027c24 */ /* 0x000fe2000f8e02ff */
[----:B------:R-:W-:-:S03]  /*1e420*/  ISETP.NE.AND.EX P1, PT, RZ, UR7, PT, P1 ;  /* 0x00000007ff007c0c */ /* 0x000fc6000bf25310 */
[----:B------:R-:W-:Y:S02]  /*1e430*/  IMAD R5, R13, UR5, R2 ;  /* 0x000000050d057c24 */ /* 0x000fe4000f8e0202 */
[----:B------:R-:W-:-:S04]  /*1e440*/  IMAD.MOV.U32 R2, RZ, RZ, R12 ;  /* 0x000000ffff027224 */ /* 0x000fc800078e000c */
[----:B------:R-:W-:Y:S01]  /*1e450*/  IMAD.WIDE.U32 R2, R13, UR4, R2 ;  /* 0x000000040d027c25 */ /* 0x000fe2000f8e0002 */
[----:B------:R-:W-:-:S03]  /*1e460*/  ULDC UR4, c[0x0][0x618] ;  /* 0x0001860000047ab9 */ /* 0x000fc60000000800 */
[----:B------:R-:W-:-:S05]  /*1e470*/  IMAD.IADD R3, R3, 0x1, R5 ;  /* 0x0000000103037824 */ /* 0x000fca00078e0205 */
[--C-:B------:R-:W-:Y:S02]  /*1e480*/  SHF.R.U64 R12, R2, UR4, R3.reuse ;  /* 0x00000004020c7c19 */ /* 0x100fe40008001203 */
[----:B------:R-:W-:Y:S01]  /*1e490*/  SHF.R.U32.HI R3, RZ, UR4, R3 ;  /* 0x00000004ff037c19 */ /* 0x000fe20008011603 */
[----:B------:R-:W-:-:S03]  /*1e4a0*/  ULDC UR4, c[0x0][0x608] ;  /* 0x0001820000047ab9 */ /* 0x000fc60000000800 */
[--C-:B------:R-:W-:Y:S02]  /*1e4b0*/  SHF.R.U64 R13, R12, UR4, R3.reuse ;  /* 0x000000040c0d7c19 */ /* 0x100fe40008001203 */
[----:B------:R-:W-:Y:S01]  /*1e4c0*/  SHF.R.U32.HI R2, RZ, UR4, R3 ;  /* 0x00000004ff027c19 */ /* 0x000fe20008011603 */
[----:B------:R-:W-:-:S03]  /*1e4d0*/  ULDC UR4, c[0x0][0x658] ;  /* 0x0001960000047ab9 */ /* 0x000fc60000000800 */
[--C-:B------:R-:W-:Y:S02]  /*1e4e0*/  SHF.R.U64 R14, R13, UR4, R2.reuse ;  /* 0x000000040d0e7c19 */ /* 0x100fe40008001202 */
[----:B------:R-:W-:-:S03]  /*1e4f0*/  SHF.R.U32.HI R15, RZ, UR4, R2 ;  /* 0x00000004ff0f7c19 */ /* 0x000fc60008011602 */
[----:B------:R-:W-:Y:S02]  /*1e500*/  IMAD.MOV.U32 R2, RZ, RZ, R14 ;  /* 0x000000ffff027224 */ /* 0x000fe400078e000e */
        /* <DEDUP_REMOVED lines=12> */
.L_x_63:
[----:B------:R-:W-:Y:S01]  /*1e5d0*/  ULDC UR4, c[0x0][0x648] ;  /* 0x0001920000047ab9 */ /* 0x000fe20000000800 */
[----:B------:R-:W-:Y:S02]  /*1e5e0*/  LOP3.LUT R13, R13, UR17, RZ, 0xc0, !PT ;  /* 0x000000110d0d7c12 */ /* 0x000fe4000f8ec0ff */
[----:B------:R-:W-:Y:S01]  /*1e5f0*/  SHF.R.U64 R2, R2, UR4, R3 ;  /* 0x0000000402027c19 */ /* 0x000fe20008001203 */
[----:B------:R-:W-:-:S04]  /*1e600*/  ULDC UR4, c[0x0][0x638] ;  /* 0x00018e0000047ab9 */ /* 0x000fc80000000800 */
[----:B------:R-:W-:Y:S02]  /*1e610*/  IMAD.MOV R3, RZ, RZ, -R2 ;  /* 0x000000ffff037224 */ /* 0x000fe400078e0a02 */
[----:B------:R-:W-:Y:S02]  /*1e620*/  IMAD R4, R2, UR18, R13 ;  /* 0x0000001202047c24 */ /* 0x000fe4000f8e020d */
[----:B------:R-:W-:Y:S01]  /*1e630*/  IMAD R14, R3, UR4, R14 ;  /* 0x00000004030e7c24 */ /* 0x000fe2000f8e020e */
[----:B------:R-:W-:Y:S01]  /*1e640*/  ULDC UR4, c[0x0][0x610] ;  /* 0x0001840000047ab9 */ /* 0x000fe20000000800 */
[----:B------:R-:W-:Y:S01]  /*1e650*/  LOP3.LUT R3, R12, UR16, RZ, 0xc0, !PT ;  /* 0x000000100c037c12 */ /* 0x000fe2000f8ec0ff */
[----:B------:R-:W-:Y:S01]  /*1e660*/  IMAD R9, R4, UR4, R9 ;  /* 0x0000000404097c24 */ /* 0x000fe2000f8e0209 */
[----:B------:R-:W-:Y:S01]  /*1e670*/  ULDC UR4, c[0x0][0x600] ;  /* 0x0001800000047ab9 */ /* 0x000fe20000000800 */
[----:B------:R-:W-:Y:S02]  /*1e680*/  IMAD.MOV.U32 R4, RZ, RZ, 0x1 ;  /* 0x00000001ff047424 */ /* 0x000fe400078e00ff */
[----:B------:R-:W-:-:S05]  /*1e690*/  IMAD R14, R14, UR4, R3 ;  /* 0x000000040e0e7c24 */ /* 0x000fca000f8e0203 */
[----:B------:R-:W-:Y:S02]  /*1e6a0*/  SEL R3, R14, R9, !P4 ;  /* 0x000000090e037207 */ /* 0x000fe40006000000 */
[----:B------:R-:W-:-:S07]  /*1e6b0*/  SEL R2, R9, R14, !P4 ;  /* 0x0000000e09027207 */ /* 0x000fce0006000000 */
.L_x_61:
[----:B------:R-:W-:Y:S05]  /*1e6c0*/  BSYNC B1 ;  /* 0x0000000000017941 */ /* 0x000fea0003800000 */
.L_x_60:
[----:B------:R-:W-:-:S13]  /*1e6d0*/  LOP3.LUT P1, RZ, R4, 0xff, RZ, 0xc0, !PT ;  /* 0x000000ff04ff7812 */ /* 0x000fda000782c0ff */
[----:B------:R-:W-:Y:S05]  /*1e6e0*/  @P1 BRA `(.L_x_64) ;  /* 0xfffffff400301947 */ /* 0x000fea000383ffff */
[----:B------:R-:W-:Y:S05]  /*1e6f0*/  BSYNC B0 ;  /* 0x0000000000007941 */ /* 0x000fea0003800000 */
.L_x_52:
[----:B------:R-:W-:-:S03]  /*1e700*/  UMOV UR4, 0xffffffff ;  /* 0xffffffff00047882 */ /* 0x000fc60000000000 */
[----:B------:R-:W-:Y:S05]  /*1e710*/  BRA.DIV UR4, `(.L_x_65) ;  /* 0x0000000604387947 */ /* 0x000fea000b800000 */
[----:B------:R-:W-:-:S13]  /*1e720*/  ELECT P6, URZ, PT ;  /* 0x00000000003f782f */ /* 0x000fda00038c0000 */
.L_x_80:
[----:B------:R-:W-:Y:S04]  /*1e730*/  BSSY B0, `(.L_x_66) ;  /* 0x0000034000007945 */ /* 0x000fe80003800000 */
[----:B------:R-:W-:Y:S05]  /*1e740*/  @!P6 BRA `(.L_x_67) ;  /* 0x0000000000c8e947 */ /* 0x000fea0003800000 */
[----:B------:R-:W-:-:S04]  /*1e750*/  LOP3.LUT R19, R19, 0x2, RZ, 0xfc, !PT ;  /* 0x0000000213137812 */ /* 0x000fc800078efcff */
[----:B------:R-:W-:-:S13]  /*1e760*/  ISETP.NE.AND P0, PT, R19, 0x3, PT ;  /* 0x000000031300780c */ /* 0x000fda0003f05270 */
[----:B------:R-:W-:Y:S05]  /*1e770*/  @!P0 BRA `(.L_x_68) ;  /* 0x0000000000048947 */ /* 0x000fea0003800000 */
[----:B------:R-:W-:Y:S01]  /*1e780*/  BPT.TRAP 0x1 ;  /* 0x000000040000795c */ /* 0x000fe20000300000 */
.L_x_68:
[----:B------:R-:W0:Y:S01]  /*1e790*/  S2R R3, SR_CgaCtaId ;  /* 0x0000000000037919 */ /* 0x000e220000008800 */
[----:B------:R-:W-:-:S04]  /*1e7a0*/  MOV R2, 0x400 ;  /* 0x0000040000027802 */ /* 0x000fc80000000f00 */
[----:B0-----:R-:W-:Y:S02]  /*1e7b0*/  LEA R3, R3, R2, 0x18 ;  /* 0x0000000203037211 */ /* 0x001fe400078ec0ff */
[----:B------:R-:W-:-:S03]  /*1e7c0*/  SHF.L.U32 R2, R0, 0x1f, RZ ;  /* 0x0000001f00027819 */ /* 0x000fc600000006ff */
[----:B------:R-:W-:-:S04]  /*1e7d0*/  VIADD R3, R3, 0x28 ;  /* 0x0000002803037836 */ /* 0x000fc80000000000 */
[----:B------:R-:W-:-:S04]  /*1e7e0*/  IMAD R5, R6, 0x8, R3 ;  /* 0x0000000806057824 */ /* 0x000fc800078e0203 */
[----:B------:R-:W0:Y:S02]  /*1e7f0*/  SYNCS.PHASECHK.TRANS64.TRYWAIT P0, [R5+URZ], R2 ;  /* 0x00000002050075a7 */ /* 0x000e24000800017f */
[----:B0-----:R-:W-:Y:S05]  /*1e800*/  @!P0 BRA `(.L_x_69) ;  /* 0x00000004001c8947 */ /* 0x001fea0003800000 */
.L_x_81:
[----:B------:R-:W-:-:S05]  /*1e810*/  VIADD R6, R6, 0x1 ;  /* 0x0000000106067836 */ /* 0x000fca0000000000 */
[----:B------:R-:W-:-:S04]  /*1e820*/  ISETP.NE.AND P0, PT, R6, 0x5, PT ;  /* 0x000000050600780c */ /* 0x000fc80003f05270 */
[----:B0-----:R-:W-:Y:S02]  /*1e830*/  SEL R5, RZ, 0x1, P0 ;  /* 0x00000001ff057807 */ /* 0x001fe40000000000 */
[----:B------:R-:W-:Y:S02]  /*1e840*/  SEL R6, R6, RZ, P0 ;  /* 0x000000ff06067207 */ /* 0x000fe40000000000 */
[----:B------:R-:W-:-:S03]  /*1e850*/  LOP3.LUT R5, R0, R5, RZ, 0x3c, !PT ;  /* 0x0000000500057212 */ /* 0x000fc600078e3cff */
[----:B------:R-:W-:Y:S01]  /*1e860*/  IMAD R7, R6, 0x8, R3 ;  /* 0x0000000806077824 */ /* 0x000fe200078e0203 */
[----:B------:R-:W-:-:S04]  /*1e870*/  SHF.L.U32 R0, R5, 0x1f, RZ ;  /* 0x0000001f05007819 */ /* 0x000fc800000006ff */
[----:B------:R-:W0:Y:S02]  /*1e880*/  SYNCS.PHASECHK.TRANS64.TRYWAIT P0, [R7+URZ], R0 ;  /* 0x00000000070075a7 */ /* 0x000e24000800017f */
[----:B0-----:R-:W-:Y:S05]  /*1e890*/  @!P0 BRA `(.L_x_70) ;  /* 0x00000004000c8947 */ /* 0x001fea0003800000 */
.L_x_82:
[----:B0-----:R-:W-:-:S05]  /*1e8a0*/  VIADD R0, R6, 0x1 ;  /* 0x0000000106007836 */ /* 0x001fca0000000000 */
[----:B------:R-:W-:-:S04]  /*1e8b0*/  ISETP.NE.AND P0, PT, R0, 0x5, PT ;  /* 0x000000050000780c */ /* 0x000fc80003f05270 */
[----:B------:R-:W-:Y:S02]  /*1e8c0*/  SEL R2, RZ, 0x1, P0 ;  /* 0x00000001ff027807 */ /* 0x000fe40000000000 */
[----:B------:R-:W-:Y:S02]  /*1e8d0*/  SEL R4, R0, RZ, P0 ;  /* 0x000000ff00047207 */ /* 0x000fe40000000000 */
[----:B------:R-:W-:-:S03]  /*1e8e0*/  LOP3.LUT R5, R5, R2, RZ, 0x3c, !PT ;  /* 0x0000000205057212 */ /* 0x000fc600078e3cff */
[----:B------:R-:W-:Y:S01]  /*1e8f0*/  IMAD R7, R4, 0x8, R3 ;  /* 0x0000000804077824 */ /* 0x000fe200078e0203 */
[----:B------:R-:W-:-:S04]  /*1e900*/  SHF.L.U32 R0, R5, 0x1f, RZ ;  /* 0x0000001f05007819 */ /* 0x000fc800000006ff */
[----:B------:R-:W0:Y:S02]  /*1e910*/  SYNCS.PHASECHK.TRANS64.TRYWAIT P0, [R7+URZ], R0 ;  /* 0x00000000070075a7 */ /* 0x000e24000800017f */
[----:B0-----:R-:W-:Y:S05]  /*1e920*/  @!P0 BRA `(.L_x_71) ;  /* 0x0000000000fc8947 */ /* 0x001fea0003800000 */
.L_x_83:
        /* <DEDUP_REMOVED lines=9> */
.L_x_84:
[----:B0-----:R-:W-:-:S05]  /*1e9c0*/  VIADD R0, R4, 0x1 ;  /* 0x0000000104007836 */ /* 0x001fca0000000000 */
[----:B------:R-:W-:-:S04]  /*1e9d0*/  ISETP.NE.AND P0, PT, R0, 0x5, PT ;  /* 0x000000050000780c */ /* 0x000fc80003f05270 */
[----:B------:R-:W-:Y:S02]  /*1e9e0*/  SEL R2, RZ, 0x1, P0 ;  /* 0x00000001ff027807 */ /* 0x000fe40000000000 */
[----:B------:R-:W-:Y:S02]  /*1e9f0*/  SEL R0, R0, RZ, P0 ;  /* 0x000000ff00007207 */ /* 0x000fe40000000000 */
[----:B------:R-:W-:-:S03]  /*1ea00*/  LOP3.LUT R2, R5, R2, RZ, 0x3c, !PT ;  /* 0x0000000205027212 */ /* 0x000fc600078e3cff */
[----:B------:R-:W-:Y:S01]  /*1ea10*/  IMAD R3, R0, 0x8, R3 ;  /* 0x0000000800037824 */ /* 0x000fe200078e0203 */
[----:B------:R-:W-:-:S07]  /*1ea20*/  SHF.L.U32 R0, R2, 0x1f, RZ ;  /* 0x0000001f02007819 */ /* 0x000fce00000006ff */
.L_x_73:
[----:B0-----:R0:W1:Y:S02]  /*1ea30*/  SYNCS.PHASECHK.TRANS64.TRYWAIT P0, [R3+URZ], R0 ;  /* 0x00000000030075a7 */ /* 0x001064000800017f */
[----:B-1----:R-:W-:Y:S05]  /*1ea40*/  @!P0 NANOSLEEP.SYNCS 0x989680 ;  /* 0x009896800000895d */ /* 0x002fea0003900000 */
[----:B------:R-:W1:Y:S02]  /*1ea50*/  @!P0 SYNCS.PHASECHK.TRANS64 P0, [R3+URZ], R0 ;  /* 0x00000000030085a7 */ /* 0x000e64000800007f */
[----:B-1----:R-:W-:Y:S05]  /*1ea60*/  @!P0 BRA `(.L_x_73) ;  /* 0xfffffffc00f08947 */ /* 0x002fea000383ffff */
.L_x_67:
[----:B------:R-:W-:Y:S05]  /*1ea70*/  BSYNC B0 ;  /* 0x0000000000007941 */ /* 0x000fea0003800000 */
.L_x_66:
[----:B------:R-:W-:Y:S05]  /*1ea80*/  EXIT ;  /* 0x000000000000794d */ /* 0x000fea0003800000 */
.L_x_17:
[----:B-1----:R1:W2:Y:S02]  /*1ea90*/  SYNCS.PHASECHK.TRANS64.TRYWAIT P1, [R3+URZ], R2 ;  /* 0x00000002030075a7 */ /* 0x0022a4000802017f */
[----:B--2---:R-:W-:Y:S05]  /*1eaa0*/  @!P1 NANOSLEEP.SYNCS 0x989680 ;  /* 0x009896800000995d */ /* 0x004fea0003900000 */
[----:B------:R-:W2:Y:S02]  /*1eab0*/  @!P1 SYNCS.PHASECHK.TRANS64 P1, [R3+URZ], R2 ;  /* 0x00000002030095a7 */ /* 0x000ea4000802007f */
[----:B--2---:R-:W-:Y:S05]  /*1eac0*/  @!P1 BRA `(.L_x_17) ;  /* 0xfffffffc00f09947 */ /* 0x004fea000383ffff */
[----:B------:R-:W-:Y:S05]  /*1ead0*/  BRA `(.L_x_16) ;  /* 0xfffffe2800147947 */ /* 0x000fea000383ffff */
.L_x_22:
[----:B-1----:R1:W2:Y:S02]  /*1eae0*/  SYNCS.PHASECHK.TRANS64.TRYWAIT P1, [R5+URZ], R6 ;  /* 0x00000006050075a7 */ /* 0x0022a4000802017f */
[----:B--2---:R-:W-:Y:S05]  /*1eaf0*/  @!P1 NANOSLEEP.SYNCS 0x989680 ;  /* 0x009896800000995d */ /* 0x004fea0003900000 */
[----:B------:R-:W2:Y:S02]  /*1eb00*/  @!P1 SYNCS.PHASECHK.TRANS64 P1, [R5+URZ], R6 ;  /* 0x00000006050095a7 */ /* 0x000ea4000802007f */
[----:B--2---:R-:W-:Y:S05]  /*1eb10*/  @!P1 BRA `(.L_x_22) ;  /* 0xfffffffc00f09947 */ /* 0x004fea000383ffff */
[----:B------:R-:W-:Y:S05]  /*1eb20*/  BRA `(.L_x_21) ;  /* 0xfffffe5400d87947 */ /* 0x000fea000383ffff */
.L_x_53:
[----:B------:R-:W-:Y:S01]  /*1eb30*/  BSSY B1, `(.L_x_74) ;  /* 0x0000006000017945 */ /* 0x000fe20003800000 */
[----:B------:R-:W-:-:S07]  /*1eb40*/  IMAD.MOV.U32 R15, RZ, RZ, -0x1 ;  /* 0xffffffffff0f7424 */ /* 0x000fce00078e00ff */
[----:B------:R-:W-:Y:S05]  /*1eb50*/  WARPSYNC.COLLECTIVE R15, `(.L_x_75) ;  /* 0x000000000f0c7348 */ /* 0x000fea0003c00000 */
[----:B------:R-:W-:Y:S02]  /*1eb60*/  ELECT P6, UR62, PT ;  /* 0x00000000003e782f */ /* 0x000fe400038c0000 */
[----:B------:R-:W-:Y:S01]  /*1eb70*/  MOV R14, UR62 ;  /* 0x0000003e000e7c02 */ /* 0x000fe20008000f00 */
[----:B------:R-:W-:Y:S10]  /*1eb80*/  ENDCOLLECTIVE ;  /* 0x000000000000791b */ /* 0x000ff40003800000 */
.L_x_75:
[----:B------:R-:W-:Y:S05]  /*1eb90*/  BSYNC B1 ;  /* 0x0000000000017941 */ /* 0x000fea0003800000 */
.L_x_74:
[----:B------:R-:W-:Y:S05]  /*1eba0*/  BRA `(.L_x_76) ;  /* 0xfffffff0000c7947 */ /* 0x000fea000383ffff */
.L_x_56:
[----:B0-----:R0:W1:Y:S02]  /*1ebb0*/  SYNCS.PHASECHK.TRANS64.TRYWAIT P1, [R13+URZ+0x28], R18 ;  /* 0x000028120d0075a7 */ /* 0x001064000802017f */
[----:B-1----:R-:W-:Y:S05]  /*1ebc0*/  @!P1 NANOSLEEP.SYNCS 0x989680 ;  /* 0x009896800000995d */ /* 0x002fea0003900000 */
[----:B------:R-:W1:Y:S02]  /*1ebd0*/  @!P1 SYNCS.PHASECHK.TRANS64 P1, [R13+URZ+0x28], R18 ;  /* 0x000028120d0095a7 */ /* 0x000e64000802007f */
[----:B-1----:R-:W-:Y:S05]  /*1ebe0*/  @!P1 BRA `(.L_x_56) ;  /* 0xfffffffc00f09947 */ /* 0x002fea000383ffff */
[----:B------:R-:W-:Y:S05]  /*1ebf0*/  BRA `(.L_x_77) ;  /* 0xfffffff0003c7947 */ /* 0x000fea000383ffff */
.L_x_65:
[----:B------:R-:W-:Y:S01]  /*1ec00*/  BSSY B0, `(.L_x_78) ;  /* 0x0000006000007945 */ /* 0x000fe20003800000 */
[----:B------:R-:W-:-:S07]  /*1ec10*/  IMAD.MOV.U32 R15, RZ, RZ, -0x1 ;  /* 0xffffffffff0f7424 */ /* 0x000fce00078e00ff */
[----:B------:R-:W-:Y:S05]  /*1ec20*/  WARPSYNC.COLLECTIVE R15, `(.L_x_79) ;  /* 0x000000000f0c7348 */ /* 0x000fea0003c00000 */
[----:B------:R-:W-:Y:S02]  /*1ec30*/  ELECT P6, UR62, PT ;  /* 0x00000000003e782f */ /* 0x000fe400038c0000 */
[----:B------:R-:W-:Y:S01]  /*1ec40*/  MOV R14, UR62 ;  /* 0x0000003e000e7c02 */ /* 0x000fe20008000f00 */
[----:B------:R-:W-:Y:S10]  /*1ec50*/  ENDCOLLECTIVE ;  /* 0x000000000000791b */ /* 0x000ff40003800000 */
.L_x_79:
[----:B------:R-:W-:Y:S05]  /*1ec60*/  BSYNC B0 ;  /* 0x0000000000007941 */ /* 0x000fea0003800000 */
.L_x_78:
[----:B------:R-:W-:Y:S05]  /*1ec70*/  BRA `(.L_x_80) ;  /* 0xfffffff800ac7947 */ /* 0x000fea000383ffff */
.L_x_69:
[----:B0-----:R0:W1:Y:S02]  /*1ec80*/  SYNCS.PHASECHK.TRANS64.TRYWAIT P0, [R5+URZ], R2 ;  /* 0x00000002050075a7 */ /* 0x001064000800017f */
[----:B-1----:R-:W-:Y:S05]  /*1ec90*/  @!P0 NANOSLEEP.SYNCS 0x989680 ;  /* 0x009896800000895d */ /* 0x002fea0003900000 */
[----:B------:R-:W1:Y:S02]  /*1eca0*/  @!P0 SYNCS.PHASECHK.TRANS64 P0, [R5+URZ], R2 ;  /* 0x00000002050085a7 */ /* 0x000e64000800007f */
[----:B-1----:R-:W-:Y:S05]  /*1ecb0*/  @!P0 BRA `(.L_x_69) ;  /* 0xfffffffc00f08947 */ /* 0x002fea000383ffff */
[----:B------:R-:W-:Y:S05]  /*1ecc0*/  BRA `(.L_x_81) ;  /* 0xfffffff800d07947 */ /* 0x000fea000383ffff */
.L_x_70:
[----:B0-----:R0:W1:Y:S02]  /*1ecd0*/  SYNCS.PHASECHK.TRANS64.TRYWAIT P0, [R7+URZ], R0 ;  /* 0x00000000070075a7 */ /* 0x001064000800017f */
[----:B-1----:R-:W-:Y:S05]  /*1ece0*/  @!P0 NANOSLEEP.SYNCS 0x989680 ;  /* 0x009896800000895d */ /* 0x002fea0003900000 */
[----:B------:R-:W1:Y:S02]  /*1ecf0*/  @!P0 SYNCS.PHASECHK.TRANS64 P0, [R7+URZ], R0 ;  /* 0x00000000070085a7 */ /* 0x000e64000800007f */
[----:B-1----:R-:W-:Y:S05]  /*1ed00*/  @!P0 BRA `(.L_x_70) ;  /* 0xfffffffc00f08947 */ /* 0x002fea000383ffff */
[----:B------:R-:W-:Y:S05]  /*1ed10*/  BRA `(.L_x_82) ;  /* 0xfffffff800e07947 */ /* 0x000fea000383ffff */
.L_x_71:
[----:B0-----:R0:W1:Y:S02]  /*1ed20*/  SYNCS.PHASECHK.TRANS64.TRYWAIT P0, [R7+URZ], R0 ;  /* 0x00000000070075a7 */ /* 0x001064000800017f */
[----:B-1----:R-:W-:Y:S05]  /*1ed30*/  @!P0 NANOSLEEP.SYNCS 0x989680 ;  /* 0x009896800000895d */ /* 0x002fea0003900000 */
[----:B------:R-:W1:Y:S02]  /*1ed40*/  @!P0 SYNCS.PHASECHK.TRANS64 P0, [R7+URZ], R0 ;  /* 0x00000000070085a7 */ /* 0x000e64000800007f */
[----:B-1----:R-:W-:Y:S05]  /*1ed50*/  @!P0 BRA `(.L_x_71) ;  /* 0xfffffffc00f08947 */ /* 0x002fea000383ffff */
[----:B------:R-:W-:Y:S05]  /*1ed60*/  BRA `(.L_x_83) ;  /* 0xfffffff800f07947 */ /* 0x000fea000383ffff */
.L_x_72:
[----:B0-----:R0:W1:Y:S02]  /*1ed70*/  SYNCS.PHASECHK.TRANS64.TRYWAIT P0, [R7+URZ], R0 ;  /* 0x00000000070075a7 */ /* 0x001064000800017f */
[----:B-1----:R-:W-:Y:S05]  /*1ed80*/  @!P0 NANOSLEEP.SYNCS 0x989680 ;  /* 0x009896800000895d */ /* 0x002fea0003900000 */
[----:B------:R-:W1:Y:S02]  /*1ed90*/  @!P0 SYNCS.PHASECHK.TRANS64 P0, [R7+URZ], R0 ;  /* 0x00000000070085a7 */ /* 0x000e64000800007f */
[----:B-1----:R-:W-:Y:S05]  /*1eda0*/  @!P0 BRA `(.L_x_72) ;  /* 0xfffffffc00f08947 */ /* 0x002fea000383ffff */
[----:B------:R-:W-:Y:S05]  /*1edb0*/  BRA `(.L_x_84) ;  /* 0xfffffffc00007947 */ /* 0x000fea000383ffff */
.L_x_85:
[----:B------:R-:W-:-:S00]  /*1edc0*/  BRA `(.L_x_85) ;  /* 0xfffffffc00fc7947 */ /* 0x000fc0000383ffff */
[----:B------:R-:W-:-:S00]  /*1edd0*/  NOP ;  /* 0x0000000000007918 */ /* 0x000fc00000000000 */
        /* <DEDUP_REMOVED lines=10> */
.L_x_86:


//--------------------- .nv.global.init           --------------------------
	.section	.nv.global.init,"aw",@progbits
.nv.global.init:
	.type		$str$22,@object
	.size		$str$22,($str$23 - $str$22)
$str$22:
        /*0000*/ 	.byte	0x6b, 0x5f, 0x74, 0x69, 0x6c, 0x65, 0x5f, 0x63, 0x6f, 0x75, 0x6e, 0x74, 0x20, 0x3e, 0x3d, 0x20
        /*0010*/ 	.byte	0x31, 0x00
	.type		$str$23,@object
	.size		$str$23,(__unnamed_1 - $str$23)
$str$23:
        /*0012*/ 	.byte	0x2f, 0x74, 0x6d, 0x70, 0x2f, 0x63, 0x75, 0x74, 0x6c, 0x61, 0x73, 0x73, 0x5f, 0x73, 0x77, 0x65
        /*0022*/ 	.byte	0x65, 0x70, 0x5f, 0x73, 0x72, 0x63, 0x2f, 0x69, 0x6e, 0x63, 0x6c, 0x75, 0x64, 0x65, 0x2f, 0x63
        /*0032*/ 	.byte	0x75, 0x74, 0x6c, 0x61, 0x73, 0x73, 0x2f, 0x67, 0x65, 0x6d, 0x6d, 0x2f, 0x63, 0x6f, 0x6c, 0x6c
        /*0042*/ 	.byte	0x65, 0x63, 0x74, 0x69, 0x76, 0x65, 0x2f, 0x73, 0x6d, 0x39, 0x30, 0x5f, 0x6d, 0x6d, 0x61, 0x5f
        /*0052*/ 	.byte	0x74, 0x6d, 0x61, 0x5f, 0x67, 0x6d, 0x6d, 0x61, 0x5f, 0x73, 0x73, 0x5f, 0x77, 0x61, 0x72, 0x70
        /*0062*/ 	.byte	0x73, 0x70, 0x65, 0x63, 0x69, 0x61, 0x6c, 0x69, 0x7a, 0x65, 0x64, 0x2e, 0x68, 0x70, 0x70, 0x00
	.type		__unnamed_1,@object
	.size		__unnamed_1,(.L_0 - __unnamed_1)
__unnamed_1:
        /* <DEDUP_REMOVED lines=173> */
        /*0b42*/ 	.byte	0x5d, 0x00
.L_0:


//--------------------- .nv.shared._ZN7cutlass13device_kernelINS_4gemm6kernel13GemmUniversalIN4cute5tupleIJiiiiEEENS1_10collective13CollectiveMmaINS1_34MainloopSm90TmaGmmaWarpSpecializedILi5ENS5_IJNS4_1CILi1EEESB_SB_EEENS1_35KernelTmaWarpSpecializedCooperativeEEENS5_IJNSA_ILi384EEENSA_ILi256EEENSA_ILi64EEEEEEaNS5_IJlSB_lEEEaSJ_NS4_8TiledMMAINS4_8MMA_AtomIJNS4_4SM904GMMA27MMA_64x256x32_S32S8S8_SS_TNEEEENS4_6LayoutINS5_IJNSA_ILi2EEESB_SB_EEENS5_IJSB_NSA_ILi0EEEST_EEEEENS5_IJNS4_10UnderscoreESW_SW_EEEEENS4_13SM90_TMA_LOADENS4_14ComposedLayoutINS4_7SwizzleILi2ELi4ELi3EEENS4_18smem_ptr_flag_bitsILi8EEENSQ_INS5_IJNSA_ILi8EEESH_EEENS5_IJSH_SB_EEEEEEEvNS4_8identityESZ_S19_vS1A_EENS_8epilogue10collective6detail29Sm90TmaWarpSpecializedAdapterINS1D_15DefaultEpilogueIaSJ_SJ_NS1C_6thread17LinearCombinationIaLi1EiiLNS1H_9ScaleType4KindE0ELNS_15FloatRoundStyleE2EaEENS1_15EpilogueDefaultEEEEEvvEEEEvNT_6ParamsE --------------------------
	.section	.nv.shared._ZN7cutlass13device_kernelINS_4gemm6kernel13GemmUniversalIN4cute5tupleIJiiiiEEENS1_10collective13CollectiveMmaINS1_34MainloopSm90TmaGmmaWarpSpecializedILi5ENS5_IJNS4_1CILi1EEESB_SB_EEENS1_35KernelTmaWarpSpecializedCooperativeEEENS5_IJNSA_ILi384EEENSA_ILi256EEENSA_ILi64EEEEEEaNS5_IJlSB_lEEEaSJ_NS4_8TiledMMAINS4_8MMA_AtomIJNS4_4SM904GMMA27MMA_64x256x32_S32S8S8_SS_TNEEEENS4_6LayoutINS5_IJNSA_ILi2EEESB_SB_EEENS5_IJSB_NSA_ILi0EEEST_EEEEENS5_IJNS4_10UnderscoreESW_SW_EEEEENS4_13SM90_TMA_LOADENS4_14ComposedLayoutINS4_7SwizzleILi2ELi4ELi3EEENS4_18smem_ptr_flag_bitsILi8EEENSQ_INS5_IJNSA_ILi8EEESH_EEENS5_IJSH_SB_EEEEEEEvNS4_8identityESZ_S19_vS1A_EENS_8epilogue10collective6detail29Sm90TmaWarpSpecializedAdapterINS1D_15DefaultEpilogueIaSJ_SJ_NS1C_6thread17LinearCombinationIaLi1EiiLNS1H_9ScaleType4KindE0ELNS_15FloatRoundStyleE2EaEENS1_15EpilogueDefaultEEEEEvvEEEEvNT_6ParamsE,"aw",@nobits
	.sectionflags	@""
	.align	16
	.zero		1024


//--------------------- .nv.shared.reserved.0     --------------------------
	.section	.nv.shared.reserved.0,"aw",@nobits
	.weak		__nv_reservedSMEM_offset_0_alias
	.size		__nv_reservedSMEM_offset_0_alias, 0, 0
	.other		__nv_reservedSMEM_offset_0_alias,@"STO_CUDA_RESERVED_SHARED STV_DEFAULT"
__nv_reservedSMEM_offset_0_alias:
	.zero		0


//--------------------- .nv.global                --------------------------
	.section	.nv.global,"aw",@nobits
.nv.global:
	.type		_ZN40_INTERNAL_cb0d8942_4_k_cu_a842e81a_158844cute1_E,@object
	.size		_ZN40_INTERNAL_cb0d8942_4_k_cu_a842e81a_158844cute1_E,(_ZN40_INTERNAL_cb0d8942_4_k_cu_a842e81a_158844cuda3std3__45__cpo6cbeginE - _ZN40_INTERNAL_cb0d8942_4_k_cu_a842e81a_158844cute1_E)
_ZN40_INTERNAL_cb0d8942_4_k_cu_a842e81a_158844cute1_E:
	.zero		1
	.type		_ZN40_INTERNAL_cb0d8942_4_k_cu_a842e81a_158844cuda3std3__45__cpo6cbeginE,@object
	.size		_ZN40_INTERNAL_cb0d8942_4_k_cu_a842e81a_158844cuda3std3__45__cpo6cbeginE,(_ZN40_INTERNAL_cb0d8942_4_k_cu_a842e81a_158844cuda3std3__48in_placeE - _ZN40_INTERNAL_cb0d8942_4_k_cu_a842e81a_158844cuda3std3__45__cpo6cbeginE)
_ZN40_INTERNAL_cb0d8942_4_k_cu_a842e81a_158844cuda3std3__45__cpo6cbeginE:
	.zero		1
	.type		_ZN40_INTERNAL_cb0d8942_4_k_cu_a842e81a_158844cuda3std3__48in_placeE,@object
	.size		_ZN40_INTERNAL_cb0d8942_4_k_cu_a842e81a_158844cuda3std3__48in_placeE,(_ZN40_INTERNAL_cb0d8942_4_k_cu_a842e81a_158844cuda3std6ranges3__45__cpo9iter_moveE - _ZN40_INTERNAL_cb0d8942_4_k_cu_a842e81a_158844cuda3std3__48in_placeE)
_ZN40_INTERNAL_cb0d8942_4_k_cu_a842e81a_158844cuda3std3__48in_placeE:
	.zero		1
	.type		_ZN40_INTERNAL_cb0d8942_4_k_cu_a842e81a_158844cuda3std6ranges3__45__cpo9iter_moveE,@object
	.size		_ZN40_INTERNAL_cb0d8942_4_k_cu_a842e81a_158844cuda3std6ranges3__45__cpo9iter_moveE,(_ZN40_INTERNAL_cb0d8942_4_k_cu_a842e81a_158844cuda3std3__45__cpo5beginE - _ZN40_INTERNAL_cb0d8942_4_k_cu_a842e81a_158844cuda3std6ranges3__45__cpo9iter_moveE)
_ZN40_INTERNAL_cb0d8942_4_k_cu_a842e81a_158844cuda3std6ranges3__45__cpo9iter_moveE:
	.zero		1
	.type		_ZN40_INTERNAL_cb0d8942_4_k_cu_a842e81a_158844cuda3std3__45__cpo5beginE,@object
	.size		_ZN40_INTERNAL_cb0d8942_4_k_cu_a842e81a_158844cuda3std3__45__cpo5beginE,(_ZN40_INTERNAL_cb0d8942_4_k_cu_a842e81a_158844cuda3std3__442_GLOBAL__N__cb0d8942_4_k_cu_a842e81a_158846ignoreE - _ZN40_INTERNAL_cb0d8942_4_k_cu_a842e81a_158844cuda3std3__45__cpo5beginE)
_ZN40_INTERNAL_cb0d8942_4_k_cu_a842e81a_158844cuda3std3__45__cpo5beginE:
	.zero		1
	.type		_ZN40_INTERNAL_cb0d8942_4_k_cu_a842e81a_158844cuda3std3__442_GLOBAL__N__cb0d8942_4_k_cu_a842e81a_158846ignoreE,@object
	.size		_ZN40_INTERNAL_cb0d8942_4_k_cu_a842e81a_158844cuda3std3__442_GLOBAL__N__cb0d8942_4_k_cu_a842e81a_158846ignoreE,(_ZN40_INTERNAL_cb0d8942_4_k_cu_a842e81a_158844cute7productE - _ZN40_INTERNAL_cb0d8942_4_k_cu_a842e81a_158844cuda3std3__442_GLOBAL__N__cb0d8942_4_k_cu_a842e81a_158846ignoreE)
_ZN40_INTERNAL_cb0d8942_4_k_cu_a842e81a_158844cuda3std3__442_GLOBAL__N__cb0d8942_4_k_cu_a842e81a_158846ignoreE:
	.zero		1
	.type		_ZN40_INTERNAL_cb0d8942_4_k_cu_a842e81a_158844cute7productE,@object
	.size		_ZN40_INTERNAL_cb0d8942_4_k_cu_a842e81a_158844cute7productE,(_ZN40_INTERNAL_cb0d8942_4_k_cu_a842e81a_158844cuda3std3__45__cpo3endE - _ZN40_INTERNAL_cb0d8942_4_k_cu_a842e81a_158844cute7productE)
_ZN40_INTERNAL_cb0d8942_4_k_cu_a842e81a_158844cute7productE:
	.zero		1
	.type		_ZN40_INTERNAL_cb0d8942_4_k_cu_a842e81a_158844cuda3std3__45__cpo3endE,@object
	.size		_ZN40_INTERNAL_cb0d8942_4_k_cu_a842e81a_158844cuda3std3__45__cpo3endE,(_ZN40_INTERNAL_cb0d8942_4_k_cu_a842e81a_158844cuda3std3__419piecewise_constructE - _ZN40_INTERNAL_cb0d8942_4_k_cu_a842e81a_158844cuda3std3__45__cpo3endE)
_ZN40_INTERNAL_cb0d8942_4_k_cu_a842e81a_158844cuda3std3__45__cpo3endE:
	.zero		1
	.type		_ZN40_INTERNAL_cb0d8942_4_k_cu_a842e81a_158844cuda3std3__419piecewise_constructE,@object
	.size		_ZN40_INTERNAL_cb0d8942_4_k_cu_a842e81a_158844cuda3std3__419piecewise_constructE,(_ZN40_INTERNAL_cb0d8942_4_k_cu_a842e81a_158844cuda3std3__45__cpo4cendE - _ZN40_INTERNAL_cb0d8942_4_k_cu_a842e81a_158844cuda3std3__419piecewise_constructE)
_ZN40_INTERNAL_cb0d8942_4_k_cu_a842e81a_158844cuda3std3__419piecewise_constructE:
	.zero		1
	.type		_ZN40_INTERNAL_cb0d8942_4_k_cu_a842e81a_158844cuda3std3__45__cpo4cendE,@object
	.size		_ZN40_INTERNAL_cb0d8942_4_k_cu_a842e81a_158844cuda3std3__45__cpo4cendE,(_ZN40_INTERNAL_cb0d8942_4_k_cu_a842e81a_158844cuda3std6ranges3__45__cpo4swapE - _ZN40_INTERNAL_cb0d8942_4_k_cu_a842e81a_158844cuda3std3__45__cpo4cendE)
_ZN40_INTERNAL_cb0d8942_4_k_cu_a842e81a_158844cuda3std3__45__cpo4cendE:
	.zero		1
	.type		_ZN40_INTERNAL_cb0d8942_4_k_cu_a842e81a_158844cuda3std6ranges3__45__cpo4swapE,@object
	.size		_ZN40_INTERNAL_cb0d8942_4_k_cu_a842e81a_158844cuda3std6ranges3__45__cpo4swapE,(.L_8 - _ZN40_INTERNAL_cb0d8942_4_k_cu_a842e81a_158844cuda3std6ranges3__45__cpo4swapE)
_ZN40_INTERNAL_cb0d8942_4_k_cu_a842e81a_158844cuda3std6ranges3__45__cpo4swapE:
	.zero		1
.L_8:


//--------------------- .nv.constant0._ZN7cutlass13device_kernelINS_4gemm6kernel13GemmUniversalIN4cute5tupleIJiiiiEEENS1_10collective13CollectiveMmaINS1_34MainloopSm90TmaGmmaWarpSpecializedILi5ENS5_IJNS4_1CILi1EEESB_SB_EEENS1_35KernelTmaWarpSpecializedCooperativeEEENS5_IJNSA_ILi384EEENSA_ILi256EEENSA_ILi64EEEEEEaNS5_IJlSB_lEEEaSJ_NS4_8TiledMMAINS4_8MMA_AtomIJNS4_4SM904GMMA27MMA_64x256x32_S32S8S8_SS_TNEEEENS4_6LayoutINS5_IJNSA_ILi2EEESB_SB_EEENS5_IJSB_NSA_ILi0EEEST_EEEEENS5_IJNS4_10UnderscoreESW_SW_EEEEENS4_13SM90_TMA_LOADENS4_14ComposedLayoutINS4_7SwizzleILi2ELi4ELi3EEENS4_18smem_ptr_flag_bitsILi8EEENSQ_INS5_IJNSA_ILi8EEESH_EEENS5_IJSH_SB_EEEEEEEvNS4_8identityESZ_S19_vS1A_EENS_8epilogue10collective6detail29Sm90TmaWarpSpecializedAdapterINS1D_15DefaultEpilogueIaSJ_SJ_NS1C_6thread17LinearCombinationIaLi1EiiLNS1H_9ScaleType4KindE0ELNS_15FloatRoundStyleE2EaEENS1_15EpilogueDefaultEEEEEvvEEEEvNT_6ParamsE --------------------------
	.section	.nv.constant0._ZN7cutlass13device_kernelINS_4gemm6kernel13GemmUniversalIN4cute5tupleIJiiiiEEENS1_10collective13CollectiveMmaINS1_34MainloopSm90TmaGmmaWarpSpecializedILi5ENS5_IJNS4_1CILi1EEESB_SB_EEENS1_35KernelTmaWarpSpecializedCooperativeEEENS5_IJNSA_ILi384EEENSA_ILi256EEENSA_ILi64EEEEEEaNS5_IJlSB_lEEEaSJ_NS4_8TiledMMAINS4_8MMA_AtomIJNS4_4SM904GMMA27MMA_64x256x32_S32S8S8_SS_TNEEEENS4_6LayoutINS5_IJNSA_ILi2EEESB_SB_EEENS5_IJSB_NSA_ILi0EEEST_EEEEENS5_IJNS4_10UnderscoreESW_SW_EEEEENS4_13SM90_TMA_LOADENS4_14ComposedLayoutINS4_7SwizzleILi2ELi4ELi3EEENS4_18smem_ptr_flag_bitsILi8EEENSQ_INS5_IJNSA_ILi8EEESH_EEENS5_IJSH_SB_EEEEEEEvNS4_8identityESZ_S19_vS1A_EENS_8epilogue10collective6detail29Sm90TmaWarpSpecializedAdapterINS1D_15DefaultEpilogueIaSJ_SJ_NS1C_6thread17LinearCombinationIaLi1EiiLNS1H_9ScaleType4KindE0ELNS_15FloatRoundStyleE2EaEENS1_15EpilogueDefaultEEEEEvvEEEEvNT_6ParamsE,"a",@progbits
	.sectionflags	@""
	.align	4
.nv.constant0._ZN7cutlass13device_kernelINS_4gemm6kernel13GemmUniversalIN4cute5tupleIJiiiiEEENS1_10collective13CollectiveMmaINS1_34MainloopSm90TmaGmmaWarpSpecializedILi5ENS5_IJNS4_1CILi1EEESB_SB_EEENS1_35KernelTmaWarpSpecializedCooperativeEEENS5_IJNSA_ILi384EEENSA_ILi256EEENSA_ILi64EEEEEEaNS5_IJlSB_lEEEaSJ_NS4_8TiledMMAINS4_8MMA_AtomIJNS4_4SM904GMMA27MMA_64x256x32_S32S8S8_SS_TNEEEENS4_6LayoutINS5_IJNSA_ILi2EEESB_SB_EEENS5_IJSB_NSA_ILi0EEEST_EEEEENS5_IJNS4_10UnderscoreESW_SW_EEEEENS4_13SM90_TMA_LOADENS4_14ComposedLayoutINS4_7SwizzleILi2ELi4ELi3EEENS4_18smem_ptr_flag_bitsILi8EEENSQ_INS5_IJNSA_ILi8EEESH_EEENS5_IJSH_SB_EEEEEEEvNS4_8identityESZ_S19_vS1A_EENS_8epilogue10collective6detail29Sm90TmaWarpSpecializedAdapterINS1D_15DefaultEpilogueIaSJ_SJ_NS1C_6thread17LinearCombinationIaLi1EiiLNS1H_9ScaleType4KindE0ELNS_15FloatRoundStyleE2EaEENS1_15EpilogueDefaultEEEEEvvEEEEvNT_6ParamsE:
	.zero		1664


//--------------------- SYMBOLS --------------------------

	.type		.nv.reservedSmem.offset0,@object
	.size		.nv.reservedSmem.offset0,0x4
	.type		__assertfail,@function
